	.target	sm_100a

	.elftype	@"ET_EXEC"


//--------------------- .note.nv.tkinfo           --------------------------
	.section	.note.nv.tkinfo,"",@"SHT_NOTE"
	.sectionflags	@"SHF_NOTE_NV_TKINFO"
	.tkinfo
        /*0018*/ 	.word	0x00000002
        /*0030*/ 	.string	""
        /*0030*/ 	.string	"ptxas"
        /*0030*/ 	.string	"Cuda compilation tools, release 13.0, V13.0.88"
        /*0030*/ 	.string	"Build cuda_13.0.r13.0/compiler.36424714_0"
        /*0030*/ 	.string	"-arch sm_100a -m 64 "



//--------------------- .note.nv.cuinfo           --------------------------
	.section	.note.nv.cuinfo,"",@"SHT_NOTE"
	.sectionflags	@"SHF_NOTE_NV_CUINFO"
        /*0018*/ 	.short	0x0002
        /*001a*/ 	.short	0x0064
        /*001c*/ 	.short	0x0082
	.zero		2


//--------------------- .nv.info                  --------------------------
	.section	.nv.info,"",@"SHT_CUDA_INFO"
	.align	4


	//----- nvinfo : EIATTR_REGCOUNT
	.align		4
        /*0000*/ 	.byte	0x04, 0x2f
        /*0002*/ 	.short	(.L_19 - .L_18)
	.align		4
.L_18:
        /*0004*/ 	.word	index@(_ZN7cutlass13device_kernelINS_4conv6kernel13ConvUniversalINS1_16ConvProblemShapeILNS1_8OperatorE1ELi3EEENS1_10collective14CollectiveConvINS1_47MainloopSm100TmaUmmaWarpSpecializedImplicitGemmILS5_1ELi9ELi3ELi1ELi2EN4cute5tupleIJNSA_1CILi2EEENSC_ILi1EEESE_EEEEENSB_IJNSC_ILi256EEENSC_ILi64EEENSB_IJNSC_ILi32EEEEEEEEENS_10tfloat32_tESM_NSA_8TiledMMAINSA_8MMA_AtomIJNSA_23SM100_MMA_TF32_2x1SM_SSISM_SM_fLi256ELi64ELNSA_4UMMA5MajorE0ELSR_1ELNSQ_7ScaleInE0ELSS_0EEEEEENSA_6LayoutINSB_IJSE_SE_SE_EEENSB_IJNSC_ILi0EEESX_SX_EEEEENSB_IJNSA_10UnderscoreES10_S10_EEEEENS7_6detail27Sm100ImplicitGemmTileTraitsINSA_25SM100_TMA_2SM_LOAD_IM2COLENSA_14ComposedLayoutINSA_7SwizzleILi3ELi4ELi3EEENSA_18smem_ptr_flag_bitsILi32EEENSV_INSB_IJNSC_ILi8EEESJ_EEENSB_IJSJ_SE_EEEEEEEvEENS14_INSA_18SM100_TMA_2SM_LOADENS16_INS17_ILi2ELi5ELi2EEES1A_NSV_INSB_IJSJ_NSC_ILi4EEEEEENSB_IJSE_SJ_EEEEEEEvEEEENS_8epilogue10collective18CollectiveEpilogueINS1Q_23Sm100TmaWarpSpecializedILi4ELi2ELi16ELb1ELb0EEEJNSB_IJNSC_ILi128EEESI_SK_EEENSB_IJNSV_IS1V_SE_EENSV_INSC_ILi16EEESE_EEEEESM_NSB_IJNSB_IJllllEEESE_SX_EEESM_S22_NS1Q_6fusion15FusionCallbacksIS1U_NS23_17LinearCombinationISM_fSM_fLNS_15FloatRoundStyleE2EEES1W_S20_JEEENSA_5SM1004TMEM4LOAD26SM100_TMEM_LOAD_32dp32b16xENSA_20SM90_TMA_LOAD_IM2COLENS16_INS17_ILi2ELi4ELi3EEES1A_NSV_INSB_IJS1B_S1Y_EEENSB_IJS1Y_SE_EEEEEEENSA_39AutoVectorizingCopyWithAssumedAlignmentILi128EEENSA_21SM90_TMA_STORE_IM2COLES2I_S2K_S2K_EEEvvEEEEvNT_6ParamsE)
        /*0008*/ 	.word	0x00000057


	//----- nvinfo : EIATTR_FRAME_SIZE
	.align		4
.L_19:
        /*000c*/ 	.byte	0x04, 0x11
        /*000e*/ 	.short	(.L_21 - .L_20)
	.align		4
.L_20:
        /*0010*/ 	.word	index@($__internal_2_$__cuda_sm10x_tcgen05_guardrail_trap_unallocated_columns_being_dealloced)
        /*0014*/ 	.word	0x00000008


	//----- nvinfo : EIATTR_FRAME_SIZE
	.align		4
.L_21:
        /*0018*/ 	.byte	0x04, 0x11
        /*001a*/ 	.short	(.L_23 - .L_22)
	.align		4
.L_22:
        /*001c*/ 	.word	index@($__internal_1_$__cuda_sm10x_tcgen05_guardrail_trap_phase_invalid_during_alloc)
        /*0020*/ 	.word	0x00000008


	//----- nvinfo : EIATTR_FRAME_SIZE
	.align		4
.L_23:
        /*0024*/ 	.byte	0x04, 0x11
        /*0026*/ 	.short	(.L_25 - .L_24)
	.align		4
.L_24:
        /*0028*/ 	.word	index@($__internal_0_$__cuda_sm10x_tcgen05_guardrail_trap_col_being_dealloced_not_returned_by_alloc)
        /*002c*/ 	.word	0x00000008


	//----- nvinfo : EIATTR_FRAME_SIZE
	.align		4
.L_25:
        /*0030*/ 	.byte	0x04, 0x11
        /*0032*/ 	.short	(.L_27 - .L_26)
	.align		4
.L_26:
        /*0034*/ 	.word	index@(_ZN7cutlass13device_kernelINS_4conv6kernel13ConvUniversalINS1_16ConvProblemShapeILNS1_8OperatorE1ELi3EEENS1_10collective14CollectiveConvINS1_47MainloopSm100TmaUmmaWarpSpecializedImplicitGemmILS5_1ELi9ELi3ELi1ELi2EN4cute5tupleIJNSA_1CILi2EEENSC_ILi1EEESE_EEEEENSB_IJNSC_ILi256EEENSC_ILi64EEENSB_IJNSC_ILi32EEEEEEEEENS_10tfloat32_tESM_NSA_8TiledMMAINSA_8MMA_AtomIJNSA_23SM100_MMA_TF32_2x1SM_SSISM_SM_fLi256ELi64ELNSA_4UMMA5MajorE0ELSR_1ELNSQ_7ScaleInE0ELSS_0EEEEEENSA_6LayoutINSB_IJSE_SE_SE_EEENSB_IJNSC_ILi0EEESX_SX_EEEEENSB_IJNSA_10UnderscoreES10_S10_EEEEENS7_6detail27Sm100ImplicitGemmTileTraitsINSA_25SM100_TMA_2SM_LOAD_IM2COLENSA_14ComposedLayoutINSA_7SwizzleILi3ELi4ELi3EEENSA_18smem_ptr_flag_bitsILi32EEENSV_INSB_IJNSC_ILi8EEESJ_EEENSB_IJSJ_SE_EEEEEEEvEENS14_INSA_18SM100_TMA_2SM_LOADENS16_INS17_ILi2ELi5ELi2EEES1A_NSV_INSB_IJSJ_NSC_ILi4EEEEEENSB_IJSE_SJ_EEEEEEEvEEEENS_8epilogue10collective18CollectiveEpilogueINS1Q_23Sm100TmaWarpSpecializedILi4ELi2ELi16ELb1ELb0EEEJNSB_IJNSC_ILi128EEESI_SK_EEENSB_IJNSV_IS1V_SE_EENSV_INSC_ILi16EEESE_EEEEESM_NSB_IJNSB_IJllllEEESE_SX_EEESM_S22_NS1Q_6fusion15FusionCallbacksIS1U_NS23_17LinearCombinationISM_fSM_fLNS_15FloatRoundStyleE2EEES1W_S20_JEEENSA_5SM1004TMEM4LOAD26SM100_TMEM_LOAD_32dp32b16xENSA_20SM90_TMA_LOAD_IM2COLENS16_INS17_ILi2ELi4ELi3EEES1A_NSV_INSB_IJS1B_S1Y_EEENSB_IJS1Y_SE_EEEEEEENSA_39AutoVectorizingCopyWithAssumedAlignmentILi128EEENSA_21SM90_TMA_STORE_IM2COLES2I_S2K_S2K_EEEvvEEEEvNT_6ParamsE)
        /*0038*/ 	.word	0x00000008


	//----- nvinfo : EIATTR_MIN_STACK_SIZE
	.align		4
.L_27:
        /*003c*/ 	.byte	0x04, 0x12
        /*003e*/ 	.short	(.L_29 - .L_28)
	.align		4
.L_28:
        /*0040*/ 	.word	index@(_ZN7cutlass13device_kernelINS_4conv6kernel13ConvUniversalINS1_16ConvProblemShapeILNS1_8OperatorE1ELi3EEENS1_10collective14CollectiveConvINS1_47MainloopSm100TmaUmmaWarpSpecializedImplicitGemmILS5_1ELi9ELi3ELi1ELi2EN4cute5tupleIJNSA_1CILi2EEENSC_ILi1EEESE_EEEEENSB_IJNSC_ILi256EEENSC_ILi64EEENSB_IJNSC_ILi32EEEEEEEEENS_10tfloat32_tESM_NSA_8TiledMMAINSA_8MMA_AtomIJNSA_23SM100_MMA_TF32_2x1SM_SSISM_SM_fLi256ELi64ELNSA_4UMMA5MajorE0ELSR_1ELNSQ_7ScaleInE0ELSS_0EEEEEENSA_6LayoutINSB_IJSE_SE_SE_EEENSB_IJNSC_ILi0EEESX_SX_EEEEENSB_IJNSA_10UnderscoreES10_S10_EEEEENS7_6detail27Sm100ImplicitGemmTileTraitsINSA_25SM100_TMA_2SM_LOAD_IM2COLENSA_14ComposedLayoutINSA_7SwizzleILi3ELi4ELi3EEENSA_18smem_ptr_flag_bitsILi32EEENSV_INSB_IJNSC_ILi8EEESJ_EEENSB_IJSJ_SE_EEEEEEEvEENS14_INSA_18SM100_TMA_2SM_LOADENS16_INS17_ILi2ELi5ELi2EEES1A_NSV_INSB_IJSJ_NSC_ILi4EEEEEENSB_IJSE_SJ_EEEEEEEvEEEENS_8epilogue10collective18CollectiveEpilogueINS1Q_23Sm100TmaWarpSpecializedILi4ELi2ELi16ELb1ELb0EEEJNSB_IJNSC_ILi128EEESI_SK_EEENSB_IJNSV_IS1V_SE_EENSV_INSC_ILi16EEESE_EEEEESM_NSB_IJNSB_IJllllEEESE_SX_EEESM_S22_NS1Q_6fusion15FusionCallbacksIS1U_NS23_17LinearCombinationISM_fSM_fLNS_15FloatRoundStyleE2EEES1W_S20_JEEENSA_5SM1004TMEM4LOAD26SM100_TMEM_LOAD_32dp32b16xENSA_20SM90_TMA_LOAD_IM2COLENS16_INS17_ILi2ELi4ELi3EEES1A_NSV_INSB_IJS1B_S1Y_EEENSB_IJS1Y_SE_EEEEEEENSA_39AutoVectorizingCopyWithAssumedAlignmentILi128EEENSA_21SM90_TMA_STORE_IM2COLES2I_S2K_S2K_EEEvvEEEEvNT_6ParamsE)
        /*0044*/ 	.word	0x00000008
.L_29:


//--------------------- .nv.compat                --------------------------
	.section	.nv.compat,"",@"SHT_CUDA_COMPAT_INFO"
	.align	4
        /*0000*/ 	.byte	0x02, 0x09, 0x01, 0x00, 0x02, 0x02, 0x02, 0x00, 0x02, 0x05, 0x05, 0x00, 0x03, 0x07, 0x01, 0x01
        /*0010*/ 	.byte	0x02, 0x03, 0x01, 0x00, 0x02, 0x06, 0x01, 0x00, 0x04, 0x0b, 0x08, 0x00, 0x09, 0x00, 0x00, 0x00
        /*0020*/ 	.byte	0x00, 0x00, 0x00, 0x00


//--------------------- .nv.info._ZN7cutlass13device_kernelINS_4conv6kernel13ConvUniversalINS1_16ConvProblemShapeILNS1_8OperatorE1ELi3EEENS1_10collective14CollectiveConvINS1_47MainloopSm100TmaUmmaWarpSpecializedImplicitGemmILS5_1ELi9ELi3ELi1ELi2EN4cute5tupleIJNSA_1CILi2EEENSC_ILi1EEESE_EEEEENSB_IJNSC_ILi256EEENSC_ILi64EEENSB_IJNSC_ILi32EEEEEEEEENS_10tfloat32_tESM_NSA_8TiledMMAINSA_8MMA_AtomIJNSA_23SM100_MMA_TF32_2x1SM_SSISM_SM_fLi256ELi64ELNSA_4UMMA5MajorE0ELSR_1ELNSQ_7ScaleInE0ELSS_0EEEEEENSA_6LayoutINSB_IJSE_SE_SE_EEENSB_IJNSC_ILi0EEESX_SX_EEEEENSB_IJNSA_10UnderscoreES10_S10_EEEEENS7_6detail27Sm100ImplicitGemmTileTraitsINSA_25SM100_TMA_2SM_LOAD_IM2COLENSA_14ComposedLayoutINSA_7SwizzleILi3ELi4ELi3EEENSA_18smem_ptr_flag_bitsILi32EEENSV_INSB_IJNSC_ILi8EEESJ_EEENSB_IJSJ_SE_EEEEEEEvEENS14_INSA_18SM100_TMA_2SM_LOADENS16_INS17_ILi2ELi5ELi2EEES1A_NSV_INSB_IJSJ_NSC_ILi4EEEEEENSB_IJSE_SJ_EEEEEEEvEEEENS_8epilogue10collective18CollectiveEpilogueINS1Q_23Sm100TmaWarpSpecializedILi4ELi2ELi16ELb1ELb0EEEJNSB_IJNSC_ILi128EEESI_SK_EEENSB_IJNSV_IS1V_SE_EENSV_INSC_ILi16EEESE_EEEEESM_NSB_IJNSB_IJllllEEESE_SX_EEESM_S22_NS1Q_6fusion15FusionCallbacksIS1U_NS23_17LinearCombinationISM_fSM_fLNS_15FloatRoundStyleE2EEES1W_S20_JEEENSA_5SM1004TMEM4LOAD26SM100_TMEM_LOAD_32dp32b16xENSA_20SM90_TMA_LOAD_IM2COLENS16_INS17_ILi2ELi4ELi3EEES1A_NSV_INSB_IJS1B_S1Y_EEENSB_IJS1Y_SE_EEEEEEENSA_39AutoVectorizingCopyWithAssumedAlignmentILi128EEENSA_21SM90_TMA_STORE_IM2COLES2I_S2K_S2K_EEEvvEEEEvNT_6ParamsE --------------------------
	.section	.nv.info._ZN7cutlass13device_kernelINS_4conv6kernel13ConvUniversalINS1_16ConvProblemShapeILNS1_8OperatorE1ELi3EEENS1_10collective14CollectiveConvINS1_47MainloopSm100TmaUmmaWarpSpecializedImplicitGemmILS5_1ELi9ELi3ELi1ELi2EN4cute5tupleIJNSA_1CILi2EEENSC_ILi1EEESE_EEEEENSB_IJNSC_ILi256EEENSC_ILi64EEENSB_IJNSC_ILi32EEEEEEEEENS_10tfloat32_tESM_NSA_8TiledMMAINSA_8MMA_AtomIJNSA_23SM100_MMA_TF32_2x1SM_SSISM_SM_fLi256ELi64ELNSA_4UMMA5MajorE0ELSR_1ELNSQ_7ScaleInE0ELSS_0EEEEEENSA_6LayoutINSB_IJSE_SE_SE_EEENSB_IJNSC_ILi0EEESX_SX_EEEEENSB_IJNSA_10UnderscoreES10_S10_EEEEENS7_6detail27Sm100ImplicitGemmTileTraitsINSA_25SM100_TMA_2SM_LOAD_IM2COLENSA_14ComposedLayoutINSA_7SwizzleILi3ELi4ELi3EEENSA_18smem_ptr_flag_bitsILi32EEENSV_INSB_IJNSC_ILi8EEESJ_EEENSB_IJSJ_SE_EEEEEEEvEENS14_INSA_18SM100_TMA_2SM_LOADENS16_INS17_ILi2ELi5ELi2EEES1A_NSV_INSB_IJSJ_NSC_ILi4EEEEEENSB_IJSE_SJ_EEEEEEEvEEEENS_8epilogue10collective18CollectiveEpilogueINS1Q_23Sm100TmaWarpSpecializedILi4ELi2ELi16ELb1ELb0EEEJNSB_IJNSC_ILi128EEESI_SK_EEENSB_IJNSV_IS1V_SE_EENSV_INSC_ILi16EEESE_EEEEESM_NSB_IJNSB_IJllllEEESE_SX_EEESM_S22_NS1Q_6fusion15FusionCallbacksIS1U_NS23_17LinearCombinationISM_fSM_fLNS_15FloatRoundStyleE2EEES1W_S20_JEEENSA_5SM1004TMEM4LOAD26SM100_TMEM_LOAD_32dp32b16xENSA_20SM90_TMA_LOAD_IM2COLENS16_INS17_ILi2ELi4ELi3EEES1A_NSV_INSB_IJS1B_S1Y_EEENSB_IJS1Y_SE_EEEEEEENSA_39AutoVectorizingCopyWithAssumedAlignmentILi128EEENSA_21SM90_TMA_STORE_IM2COLES2I_S2K_S2K_EEEvvEEEEvNT_6ParamsE,"",@"SHT_CUDA_INFO"
	.sectionflags	@""
	.align	4


	//----- nvinfo : EIATTR_CUDA_API_VERSION
	.align		4
        /*0000*/ 	.byte	0x04, 0x37
        /*0002*/ 	.short	(.L_31 - .L_30)
.L_30:
        /*0004*/ 	.word	0x00000082


	//----- nvinfo : EIATTR_KPARAM_INFO
	.align		4
.L_31:
        /*0008*/ 	.byte	0x04, 0x17
        /*000a*/ 	.short	(.L_33 - .L_32)
.L_32:
        /*000c*/ 	.word	0x00000000
        /*0010*/ 	.short	0x0000
        /*0012*/ 	.short	0x0000
        /*0014*/ 	.byte	0x00, 0xf0, 0x01, 0x24


	//----- nvinfo : EIATTR_AT_ENTRY_FRAGMENTS
	.align		4
.L_33:
        /*0018*/ 	.byte	0x04, 0x4f
        /*001a*/ 	.short	(.L_35 - .L_34)


	//   ....[0]....
.L_34:
        /*001c*/ 	.word	0x00000007


	//----- nvinfo : EIATTR_RESERVED_SMEM_USED
	.align		4
.L_35:
        /*0020*/ 	.byte	0x01, 0x41
	.zero		2


	//----- nvinfo : EIATTR_SPARSE_MMA_MASK
	.align		4
        /*0024*/ 	.byte	0x03, 0x50
        /*0026*/ 	.short	0x0000


	//----- nvinfo : EIATTR_TCGEN05_2CTA_USED
	.align		4
        /*0028*/ 	.byte	0x01, 0x52
	.zero		2


	//----- nvinfo : EIATTR_MAXREG_COUNT
	.align		4
        /*002c*/ 	.byte	0x03, 0x1b
        /*002e*/ 	.short	0x00ff


	//----- nvinfo : EIATTR_NUM_BARRIERS
	.align		4
        /*0030*/ 	.byte	0x02, 0x4c
        /*0032*/ 	.byte	0x07
	.zero		1


	//----- nvinfo : EIATTR_EXTERNS
	.align		4
        /*0034*/ 	.byte	0x04, 0x0f
        /*0036*/ 	.short	(.L_37 - .L_36)


	//   ....[0]....
	.align		4
.L_36:
        /*0038*/ 	.word	index@(__assertfail)


	//----- nvinfo : EIATTR_MERCURY_ISA_VERSION
	.align		4
.L_37:
        /*003c*/ 	.byte	0x03, 0x5f
        /*003e*/ 	.short	0x0101


	//----- nvinfo : EIATTR_INT_WARP_WIDE_INSTR_OFFSETS
	.align		4
        /*0040*/ 	.byte	0x04, 0x31
        /*0042*/ 	.short	(.L_39 - .L_38)


	//   ....[0]....
.L_38:
        /*0044*/ 	.word	0x00000d20


	//   ....[1]....
        /*0048*/ 	.word	0x00000dd0


	//   ....[2]....
        /*004c*/ 	.word	0x00004810


	//   ....[3]....
        /*0050*/ 	.word	0x00004830


	//   ....[4]....
        /*0054*/ 	.word	0x00004860


	//   ....[5]....
        /*0058*/ 	.word	0x000055d0


	//   ....[6]....
        /*005c*/ 	.word	0x00005640


	//   ....[7]....
        /*0060*/ 	.word	0x00005750


	//   ....[8]....
        /*0064*/ 	.word	0x000057d0


	//   ....[9]....
        /*0068*/ 	.word	0x000058d0


	//   ....[10]....
        /*006c*/ 	.word	0x00005970


	//   ....[11]....
        /*0070*/ 	.word	0x00005a60


	//   ....[12]....
        /*0074*/ 	.word	0x00005b80


	//----- nvinfo : EIATTR_COOP_GROUP_MASK_REGIDS
	.align		4
.L_39:
        /*0078*/ 	.byte	0x04, 0x29
        /*007a*/ 	.short	(.L_41 - .L_40)


	//   ....[0]....
.L_40:
        /*007c*/ 	.word	0xffffffff


	//   ....[1]....
        /*0080*/ 	.word	0xffffffff


	//   ....[2]....
        /*0084*/ 	.word	0xffffffff


	//   ....[3]....
        /*0088*/ 	.word	0xffffffff


	//   ....[4]....
        /*008c*/ 	.word	0xffffffff


	//   ....[5]....
        /*0090*/ 	.word	0xffffffff


	//   ....[6]....
        /*0094*/ 	.word	0xffffffff


	//   ....[7]....
        /*0098*/ 	.word	0xffffffff


	//   ....[8]....
        /*009c*/ 	.word	0xffffffff


	//   ....[9]....
        /*00a0*/ 	.word	0xffffffff


	//   ....[10]....
        /*00a4*/ 	.word	0xffffffff


	//   ....[11]....
        /*00a8*/ 	.word	0xffffffff


	//   ....[12]....
        /*00ac*/ 	.word	0xffffffff


	//----- nvinfo : EIATTR_COOP_GROUP_INSTR_OFFSETS
	.align		4
.L_41:
        /*00b0*/ 	.byte	0x04, 0x28
        /*00b2*/ 	.short	(.L_43 - .L_42)


	//   ....[0]....
.L_42:
        /*00b4*/ 	.word	0x000000d0


	//   ....[1]....
        /*00b8*/ 	.word	0x00000540


	//   ....[2]....
        /*00bc*/ 	.word	0x000007b0


	//   ....[3]....
        /*00c0*/ 	.word	0x00000950


	//   ....[4]....
        /*00c4*/ 	.word	0x00000a50


	//   ....[5]....
        /*00c8*/ 	.word	0x00000ba0


	//   ....[6]....
        /*00cc*/ 	.word	0x00000e40


	//   ....[7]....
        /*00d0*/ 	.word	0x00002770


	//   ....[8]....
        /*00d4*/ 	.word	0x000036e0


	//   ....[9]....
        /*00d8*/ 	.word	0x00003bb0


	//   ....[10]....
        /*00dc*/ 	.word	0x00003be0


	//   ....[11]....
        /*00e0*/ 	.word	0x00004720


	//   ....[12]....
        /*00e4*/ 	.word	0x00004930


	//----- nvinfo : EIATTR_VRC_CTA_INIT_COUNT
	.align		4
.L_43:
        /*00e8*/ 	.byte	0x02, 0x4a
        /*00ea*/ 	.byte	0x80
	.zero		1


	//----- nvinfo : EIATTR_SYSCALL_OFFSETS
	.align		4
        /*00ec*/ 	.byte	0x04, 0x46
        /*00ee*/ 	.short	(.L_45 - .L_44)


	//   ....[0]....
.L_44:
        /*00f0*/ 	.word	0x000067b0


	//   ....[1]....
        /*00f4*/ 	.word	0x000068a0


	//   ....[2]....
        /*00f8*/ 	.word	0x00007270


	//   ....[3]....
        /*00fc*/ 	.word	0x00007c20


	//   ....[4]....
        /*0100*/ 	.word	0x000085a0


	//   ....[5]....
        /*0104*/ 	.word	0x00008f10


	//----- nvinfo : EIATTR_MBARRIER_INSTR_OFFSETS
	.align		4
.L_45:
        /*0108*/ 	.byte	0x04, 0x39
        /*010a*/ 	.short	(.L_47 - .L_46)


	//   ....[0]....
.L_46:
        /*010c*/ 	.word	0x00000670
        /*0110*/ 	.word	0x000000ff
        /*0114*/ 	.word	0x00000000
        /*0118*/ 	.short	0x0100
        /*011a*/ 	.byte	0x04
	.zero		1


	//   ....[1]....
        /*011c*/ 	.word	0x00000680
        /*0120*/ 	.word	0x000000ff
        /*0124*/ 	.word	0x00000048
        /*0128*/ 	.short	0x0100
        /*012a*/ 	.byte	0x04
	.zero		1


	//   ....[2]....
        /*012c*/ 	.word	0x00000690
        /*0130*/ 	.word	0x000000ff
        /*0134*/ 	.word	0x00000008
        /*0138*/ 	.short	0x0100
        /*013a*/ 	.byte	0x04
	.zero		1


	//   ....[3]....
        /*013c*/ 	.word	0x000006a0
        /*0140*/ 	.word	0x000000ff
        /*0144*/ 	.word	0x00000050
        /*0148*/ 	.short	0x0100
        /*014a*/ 	.byte	0x04
	.zero		1


	//   ....[4]....
        /*014c*/ 	.word	0x000006b0
        /*0150*/ 	.word	0x000000ff
        /*0154*/ 	.word	0x00000010
        /*0158*/ 	.short	0x0100
        /*015a*/ 	.byte	0x04
	.zero		1


	//   ....[5]....
        /*015c*/ 	.word	0x000006c0
        /*0160*/ 	.word	0x000000ff
        /*0164*/ 	.word	0x00000058
        /*0168*/ 	.short	0x0100
        /*016a*/ 	.byte	0x04
	.zero		1


	//   ....[6]....
        /*016c*/ 	.word	0x000006d0
        /*0170*/ 	.word	0x000000ff
        /*0174*/ 	.word	0x00000018
        /*0178*/ 	.short	0x0100
        /*017a*/ 	.byte	0x04
	.zero		1


	//   ....[7]....
        /*017c*/ 	.word	0x000006e0
        /*0180*/ 	.word	0x000000ff
        /*0184*/ 	.word	0x00000060
        /*0188*/ 	.short	0x0100
        /*018a*/ 	.byte	0x04
	.zero		1


	//   ....[8]....
        /*018c*/ 	.word	0x000006f0
        /*0190*/ 	.word	0x000000ff
        /*0194*/ 	.word	0x00000020
        /*0198*/ 	.short	0x0100
        /*019a*/ 	.byte	0x04
	.zero		1


	//   ....[9]....
        /*019c*/ 	.word	0x00000700
        /*01a0*/ 	.word	0x000000ff
        /*01a4*/ 	.word	0x00000068
        /*01a8*/ 	.short	0x0100
        /*01aa*/ 	.byte	0x04
	.zero		1


	//   ....[10]....
        /*01ac*/ 	.word	0x00000710
        /*01b0*/ 	.word	0x000000ff
        /*01b4*/ 	.word	0x00000028
        /*01b8*/ 	.short	0x0100
        /*01ba*/ 	.byte	0x04
	.zero		1


	//   ....[11]....
        /*01bc*/ 	.word	0x00000720
        /*01c0*/ 	.word	0x000000ff
        /*01c4*/ 	.word	0x00000070
        /*01c8*/ 	.short	0x0100
        /*01ca*/ 	.byte	0x04
	.zero		1


	//   ....[12]....
        /*01cc*/ 	.word	0x00000730
        /*01d0*/ 	.word	0x000000ff
        /*01d4*/ 	.word	0x00000030
        /*01d8*/ 	.short	0x0100
        /*01da*/ 	.byte	0x04
	.zero		1


	//   ....[13]....
        /*01dc*/ 	.word	0x00000740
        /*01e0*/ 	.word	0x000000ff
        /*01e4*/ 	.word	0x00000078
        /*01e8*/ 	.short	0x0100
        /*01ea*/ 	.byte	0x04
	.zero		1


	//   ....[14]....
        /*01ec*/ 	.word	0x00000750
        /*01f0*/ 	.word	0x000000ff
        /*01f4*/ 	.word	0x00000038
        /*01f8*/ 	.short	0x0100
        /*01fa*/ 	.byte	0x04
	.zero		1


	//   ....[15]....
        /*01fc*/ 	.word	0x00000760
        /*0200*/ 	.word	0x000000ff
        /*0204*/ 	.word	0x00000080
        /*0208*/ 	.short	0x0100
        /*020a*/ 	.byte	0x04
	.zero		1


	//   ....[16]....
        /*020c*/ 	.word	0x00000770
        /*0210*/ 	.word	0x000000ff
        /*0214*/ 	.word	0x00000040
        /*0218*/ 	.short	0x0100
        /*021a*/ 	.byte	0x04
	.zero		1


	//   ....[17]....
        /*021c*/ 	.word	0x00000780
        /*0220*/ 	.word	0x000000ff
        /*0224*/ 	.word	0x00000088
        /*0228*/ 	.short	0x0100
        /*022a*/ 	.byte	0x04
	.zero		1


	//   ....[18]....
        /*022c*/ 	.word	0x000008c0
        /*0230*/ 	.word	0x000000ff
        /*0234*/ 	.word	0x00000090
        /*0238*/ 	.short	0x0100
        /*023a*/ 	.byte	0x04
	.zero		1


	//   ....[19]....
        /*023c*/ 	.word	0x000008d0
        /*0240*/ 	.word	0x000000ff
        /*0244*/ 	.word	0x000000b0
        /*0248*/ 	.short	0x0100
        /*024a*/ 	.byte	0x04
	.zero		1


	//   ....[20]....
        /*024c*/ 	.word	0x000008e0
        /*0250*/ 	.word	0x000000ff
        /*0254*/ 	.word	0x00000098
        /*0258*/ 	.short	0x0100
        /*025a*/ 	.byte	0x04
	.zero		1


	//   ....[21]....
        /*025c*/ 	.word	0x000008f0
        /*0260*/ 	.word	0x000000ff
        /*0264*/ 	.word	0x000000b8
        /*0268*/ 	.short	0x0100
        /*026a*/ 	.byte	0x04
	.zero		1


	//   ....[22]....
        /*026c*/ 	.word	0x00000900
        /*0270*/ 	.word	0x000000ff
        /*0274*/ 	.word	0x000000a0
        /*0278*/ 	.short	0x0100
        /*027a*/ 	.byte	0x04
	.zero		1


	//   ....[23]....
        /*027c*/ 	.word	0x00000910
        /*0280*/ 	.word	0x000000ff
        /*0284*/ 	.word	0x000000c0
        /*0288*/ 	.short	0x0100
        /*028a*/ 	.byte	0x04
	.zero		1


	//   ....[24]....
        /*028c*/ 	.word	0x00000920
        /*0290*/ 	.word	0x000000ff
        /*0294*/ 	.word	0x000000a8
        /*0298*/ 	.short	0x0100
        /*029a*/ 	.byte	0x04
	.zero		1


	//   ....[25]....
        /*029c*/ 	.word	0x00000930
        /*02a0*/ 	.word	0x000000ff
        /*02a4*/ 	.word	0x000000c8
        /*02a8*/ 	.short	0x0100
        /*02aa*/ 	.byte	0x04
	.zero		1


	//   ....[26]....
        /*02ac*/ 	.word	0x00000a20
        /*02b0*/ 	.word	0x000000ff
        /*02b4*/ 	.word	0x000000d0
        /*02b8*/ 	.short	0x0100
        /*02ba*/ 	.byte	0x04
	.zero		1


	//   ....[27]....
        /*02bc*/ 	.word	0x00000a30
        /*02c0*/ 	.word	0x000000ff
        /*02c4*/ 	.word	0x000000d8
        /*02c8*/ 	.short	0x0100
        /*02ca*/ 	.byte	0x04
	.zero		1


	//   ....[28]....
        /*02cc*/ 	.word	0x00000b70
        /*02d0*/ 	.word	0x000000ff
        /*02d4*/ 	.word	0x000000e0
        /*02d8*/ 	.short	0x0100
        /*02da*/ 	.byte	0x06
	.zero		1


	//   ....[29]....
        /*02dc*/ 	.word	0x00000b80
        /*02e0*/ 	.word	0x000000ff
        /*02e4*/ 	.word	0x000000e8
        /*02e8*/ 	.short	0x0100
        /*02ea*/ 	.byte	0x06
	.zero		1


	//   ....[30]....
        /*02ec*/ 	.word	0x00000cc0
        /*02f0*/ 	.word	0x000000ff
        /*02f4*/ 	.word	0x000000f0
        /*02f8*/ 	.short	0x0100
        /*02fa*/ 	.byte	0x04
	.zero		1


	//   ....[31]....
        /*02fc*/ 	.word	0x00000cd0
        /*0300*/ 	.word	0x000000ff
        /*0304*/ 	.word	0x00000100
        /*0308*/ 	.short	0x0100
        /*030a*/ 	.byte	0x04
	.zero		1


	//   ....[32]....
        /*030c*/ 	.word	0x00000ce0
        /*0310*/ 	.word	0x000000ff
        /*0314*/ 	.word	0x000000f8
        /*0318*/ 	.short	0x0100
        /*031a*/ 	.byte	0x04
	.zero		1


	//   ....[33]....
        /*031c*/ 	.word	0x00000cf0
        /*0320*/ 	.word	0x000000ff
        /*0324*/ 	.word	0x00000108
        /*0328*/ 	.short	0x0100
        /*032a*/ 	.byte	0x04
	.zero		1


	//   ....[34]....
        /*032c*/ 	.word	0x00000df0
        /*0330*/ 	.word	0x000000ff
        /*0334*/ 	.word	0x00000110
        /*0338*/ 	.short	0x0100
        /*033a*/ 	.byte	0x06
	.zero		1


	//   ....[35]....
        /*033c*/ 	.word	0x00001950
        /*0340*/ 	.word	0x000000ff
        /*0344*/ 	.word	0x00000048
        /*0348*/ 	.short	0x010a
        /*034a*/ 	.byte	0x04
	.zero		1


	//   ....[36]....
        /*034c*/ 	.word	0x00001ca0
        /*0350*/ 	.word	0x000000ff
        /*0354*/ 	.word	0x00000048
        /*0358*/ 	.short	0x010a
        /*035a*/ 	.byte	0x09
	.zero		1


	//   ....[37]....
        /*035c*/ 	.word	0x00001e50
        /*0360*/ 	.word	0x000000ff
        /*0364*/ 	.word	0x00000048
        /*0368*/ 	.short	0x010a
        /*036a*/ 	.byte	0x08
	.zero		1


	//   ....[38]....
        /*036c*/ 	.word	0x00002080
        /*0370*/ 	.word	0x000000ff
        /*0374*/ 	.word	0x000000d8
        /*0378*/ 	.short	0x0101
        /*037a*/ 	.byte	0x1e
	.zero		1


	//   ....[39]....
        /*037c*/ 	.word	0x000020b0
        /*0380*/ 	.word	0x000000ff
        /*0384*/ 	.word	0x00000048
        /*0388*/ 	.short	0x010a
        /*038a*/ 	.byte	0x04
	.zero		1


	//   ....[40]....
        /*038c*/ 	.word	0x00002390
        /*0390*/ 	.word	0x000000ff
        /*0394*/ 	.word	0x00000048
        /*0398*/ 	.short	0x010a
        /*039a*/ 	.byte	0x09
	.zero		1


	//   ....[41]....
        /*039c*/ 	.word	0x00002540
        /*03a0*/ 	.word	0x000000ff
        /*03a4*/ 	.word	0x00000048
        /*03a8*/ 	.short	0x010a
        /*03aa*/ 	.byte	0x08
	.zero		1


	//   ....[42]....
        /*03ac*/ 	.word	0x00002780
        /*03b0*/ 	.word	0x000000ff
        /*03b4*/ 	.word	0x000000e0
        /*03b8*/ 	.short	0x010a
        /*03ba*/ 	.byte	0x1e
	.zero		1


	//   ....[43]....
        /*03bc*/ 	.word	0x00002840
        /*03c0*/ 	.word	0x000000ff
        /*03c4*/ 	.word	0x00000000
        /*03c8*/ 	.short	0x0101
        /*03ca*/ 	.byte	0x04
	.zero		1


	//   ....[44]....
        /*03cc*/ 	.word	0x00002e40
        /*03d0*/ 	.word	0x000000ff
        /*03d4*/ 	.word	0x00000000
        /*03d8*/ 	.short	0x010a
        /*03da*/ 	.byte	0x04
	.zero		1


	//   ....[45]....
        /*03dc*/ 	.word	0x00002ee0
        /*03e0*/ 	.word	0x000000ff
        /*03e4*/ 	.word	0x00000000
        /*03e8*/ 	.short	0x010a
        /*03ea*/ 	.byte	0x05
	.zero		1


	//   ....[46]....
        /*03ec*/ 	.word	0x00002f80
        /*03f0*/ 	.word	0x000000ff
        /*03f4*/ 	.word	0x00000000
        /*03f8*/ 	.short	0x010a
        /*03fa*/ 	.byte	0x05
	.zero		1


	//   ....[47]....
        /*03fc*/ 	.word	0x00003020
        /*0400*/ 	.word	0x000000ff
        /*0404*/ 	.word	0x00000000
        /*0408*/ 	.short	0x010a
        /*040a*/ 	.byte	0x05
	.zero		1


	//   ....[48]....
        /*040c*/ 	.word	0x000030c0
        /*0410*/ 	.word	0x000000ff
        /*0414*/ 	.word	0x00000000
        /*0418*/ 	.short	0x010a
        /*041a*/ 	.byte	0x05
	.zero		1


	//   ....[49]....
        /*041c*/ 	.word	0x00003160
        /*0420*/ 	.word	0x000000ff
        /*0424*/ 	.word	0x00000000
        /*0428*/ 	.short	0x010a
        /*042a*/ 	.byte	0x05
	.zero		1


	//   ....[50]....
        /*042c*/ 	.word	0x00003200
        /*0430*/ 	.word	0x000000ff
        /*0434*/ 	.word	0x00000000
        /*0438*/ 	.short	0x010a
        /*043a*/ 	.byte	0x05
	.zero		1


	//   ....[51]....
        /*043c*/ 	.word	0x000032a0
        /*0440*/ 	.word	0x000000ff
        /*0444*/ 	.word	0x00000000
        /*0448*/ 	.short	0x010a
        /*044a*/ 	.byte	0x05
	.zero		1


	//   ....[52]....
        /*044c*/ 	.word	0x00003350
        /*0450*/ 	.word	0x00000000
        /*0454*/ 	.word	0x00000000
        /*0458*/ 	.short	0x010a
        /*045a*/ 	.byte	0xff
	.zero		1


	//   ....[53]....
        /*045c*/ 	.word	0x000034a0
        /*0460*/ 	.word	0x000000ff
        /*0464*/ 	.word	0x000000e8
        /*0468*/ 	.short	0x010a
        /*046a*/ 	.byte	0x04
	.zero		1


	//   ....[54]....
        /*046c*/ 	.word	0x00003540
        /*0470*/ 	.word	0x000000ff
        /*0474*/ 	.word	0x000000e0
        /*0478*/ 	.short	0x010a
        /*047a*/ 	.byte	0x04
	.zero		1


	//   ....[55]....
        /*047c*/ 	.word	0x000035e0
        /*0480*/ 	.word	0x000000ff
        /*0484*/ 	.word	0x00000000
        /*0488*/ 	.short	0x0101
        /*048a*/ 	.byte	0x05
	.zero		1


	//   ....[56]....
        /*048c*/ 	.word	0x00003620
        /*0490*/ 	.word	0x000000ff
        /*0494*/ 	.word	0x000000e8
        /*0498*/ 	.short	0x0106
        /*049a*/ 	.byte	0x04
	.zero		1


	//   ....[57]....
        /*049c*/ 	.word	0x00003660
        /*04a0*/ 	.word	0x00000000
        /*04a4*/ 	.word	0x000000e8
        /*04a8*/ 	.short	0x010a
        /*04aa*/ 	.byte	0xff
	.zero		1


	//   ....[58]....
        /*04ac*/ 	.word	0x000038b0
        /*04b0*/ 	.word	0x000000ff
        /*04b4*/ 	.word	0x00000008
        /*04b8*/ 	.short	0x010a
        /*04ba*/ 	.byte	0x05
	.zero		1


	//   ....[59]....
        /*04bc*/ 	.word	0x000038d0
        /*04c0*/ 	.word	0x000000ff
        /*04c4*/ 	.word	0x00000008
        /*04c8*/ 	.short	0x010a
        /*04ca*/ 	.byte	0x05
	.zero		1


	//   ....[60]....
        /*04cc*/ 	.word	0x00003a60
        /*04d0*/ 	.word	0x000000ff
        /*04d4*/ 	.word	0x00000008
        /*04d8*/ 	.short	0x010a
        /*04da*/ 	.byte	0x05
	.zero		1


	//   ....[61]....
        /*04dc*/ 	.word	0x00003a80
        /*04e0*/ 	.word	0x000000ff
        /*04e4*/ 	.word	0x00000008
        /*04e8*/ 	.short	0x010a
        /*04ea*/ 	.byte	0x05
	.zero		1


	//   ....[62]....
        /*04ec*/ 	.word	0x00003b40
        /*04f0*/ 	.word	0x000000ff
        /*04f4*/ 	.word	0x00000000
        /*04f8*/ 	.short	0x0101
        /*04fa*/ 	.byte	0x04
	.zero		1


	//   ....[63]....
        /*04fc*/ 	.word	0x00003ed0
        /*0500*/ 	.word	0x000000ff
        /*0504*/ 	.word	0x000000e0
        /*0508*/ 	.short	0x010a
        /*050a*/ 	.byte	0x14
	.zero		1


	//   ....[64]....
        /*050c*/ 	.word	0x00003f70
        /*0510*/ 	.word	0x000000ff
        /*0514*/ 	.word	0x00000000
        /*0518*/ 	.short	0x0101
        /*051a*/ 	.byte	0x22
	.zero		1


	//   ....[65]....
        /*051c*/ 	.word	0x00003fb0
        /*0520*/ 	.word	0x000000ff
        /*0524*/ 	.word	0x00000100
        /*0528*/ 	.short	0x010a
        /*052a*/ 	.byte	0x19
	.zero		1


	//   ....[66]....
        /*052c*/ 	.word	0x00004050
        /*0530*/ 	.word	0x000000ff
        /*0534*/ 	.word	0x00000000
        /*0538*/ 	.short	0x010a
        /*053a*/ 	.byte	0x04
	.zero		1


	//   ....[67]....
        /*053c*/ 	.word	0x000040a0
        /*0540*/ 	.word	0x000000ff
        /*0544*/ 	.word	0x00000000
        /*0548*/ 	.short	0x010a
        /*054a*/ 	.byte	0x12
	.zero		1


	//   ....[68]....
        /*054c*/ 	.word	0x000041f0
        /*0550*/ 	.word	0x000000ff
        /*0554*/ 	.word	0x00000000
        /*0558*/ 	.short	0x010a
        /*055a*/ 	.byte	0x05
	.zero		1


	//   ....[69]....
        /*055c*/ 	.word	0x00004520
        /*0560*/ 	.word	0x000000ff
        /*0564*/ 	.word	0x00000000
        /*0568*/ 	.short	0x010a
        /*056a*/ 	.byte	0x04
	.zero		1


	//   ....[70]....
        /*056c*/ 	.word	0x000045c0
        /*0570*/ 	.word	0x00000000
        /*0574*/ 	.word	0x00000000
        /*0578*/ 	.short	0x010a
        /*057a*/ 	.byte	0xff
	.zero		1


	//   ....[71]....
        /*057c*/ 	.word	0x00004600
        /*0580*/ 	.word	0x00000000
        /*0584*/ 	.word	0x00000000
        /*0588*/ 	.short	0x010a
        /*058a*/ 	.byte	0xff
	.zero		1


	//   ....[72]....
        /*058c*/ 	.word	0x00004670
        /*0590*/ 	.word	0x000000ff
        /*0594*/ 	.word	0x00000000
        /*0598*/ 	.short	0x0101
        /*059a*/ 	.byte	0x04
	.zero		1


	//   ....[73]....
        /*059c*/ 	.word	0x000046b0
        /*05a0*/ 	.word	0x000000ff
        /*05a4*/ 	.word	0x00000110
        /*05a8*/ 	.short	0x010a
        /*05aa*/ 	.byte	0x14
	.zero		1


	//   ....[74]....
        /*05ac*/ 	.word	0x00004710
        /*05b0*/ 	.word	0x000000ff
        /*05b4*/ 	.word	0x00000000
        /*05b8*/ 	.short	0x0101
        /*05ba*/ 	.byte	0x04
	.zero		1


	//   ....[75]....
        /*05bc*/ 	.word	0x00004c80
        /*05c0*/ 	.word	0x000000ff
        /*05c4*/ 	.word	0x000000e0
        /*05c8*/ 	.short	0x010a
        /*05ca*/ 	.byte	0x14
	.zero		1


	//   ....[76]....
        /*05cc*/ 	.word	0x00004d20
        /*05d0*/ 	.word	0x000000ff
        /*05d4*/ 	.word	0x00000000
        /*05d8*/ 	.short	0x0101
        /*05da*/ 	.byte	0x2d
	.zero		1


	//   ....[77]....
        /*05dc*/ 	.word	0x00005270
        /*05e0*/ 	.word	0x000000ff
        /*05e4*/ 	.word	0x000000d8
        /*05e8*/ 	.short	0x010a
        /*05ea*/ 	.byte	0x14
	.zero		1


	//   ....[78]....
        /*05ec*/ 	.word	0x00005410
        /*05f0*/ 	.word	0x000000ff
        /*05f4*/ 	.word	0x000000b0
        /*05f8*/ 	.short	0x010a
        /*05fa*/ 	.byte	0x14
	.zero		1


	//   ....[79]....
        /*05fc*/ 	.word	0x000056e0
        /*0600*/ 	.word	0x000000ff
        /*0604*/ 	.word	0x00000090
        /*0608*/ 	.short	0x010b
        /*060a*/ 	.byte	0x14
	.zero		1


	//   ....[80]....
        /*060c*/ 	.word	0x000056f0
        /*0610*/ 	.word	0x000000ff
        /*0614*/ 	.word	0x00000000
        /*0618*/ 	.short	0x0101
        /*061a*/ 	.byte	0x31
	.zero		1


	//   ....[81]....
        /*061c*/ 	.word	0x00005710
        /*0620*/ 	.word	0x000000ff
        /*0624*/ 	.word	0x000000b8
        /*0628*/ 	.short	0x010a
        /*062a*/ 	.byte	0x14
	.zero		1


	//   ....[82]....
        /*062c*/ 	.word	0x00005860
        /*0630*/ 	.word	0x000000ff
        /*0634*/ 	.word	0x00000098
        /*0638*/ 	.short	0x010b
        /*063a*/ 	.byte	0x14
	.zero		1


	//   ....[83]....
        /*063c*/ 	.word	0x00005870
        /*0640*/ 	.word	0x000000ff
        /*0644*/ 	.word	0x00000000
        /*0648*/ 	.short	0x0101
        /*064a*/ 	.byte	0x30
	.zero		1


	//   ....[84]....
        /*064c*/ 	.word	0x00005890
        /*0650*/ 	.word	0x000000ff
        /*0654*/ 	.word	0x000000c0
        /*0658*/ 	.short	0x010a
        /*065a*/ 	.byte	0x14
	.zero		1


	//   ....[85]....
        /*065c*/ 	.word	0x00005a00
        /*0660*/ 	.word	0x000000ff
        /*0664*/ 	.word	0x000000a0
        /*0668*/ 	.short	0x010b
        /*066a*/ 	.byte	0x14
	.zero		1


	//   ....[86]....
        /*066c*/ 	.word	0x00005a10
        /*0670*/ 	.word	0x000000ff
        /*0674*/ 	.word	0x00000000
        /*0678*/ 	.short	0x0101
        /*067a*/ 	.byte	0x2f
	.zero		1


	//   ....[87]....
        /*067c*/ 	.word	0x00005a20
        /*0680*/ 	.word	0x000000ff
        /*0684*/ 	.word	0x000000c8
        /*0688*/ 	.short	0x010a
        /*068a*/ 	.byte	0x14
	.zero		1


	//   ....[88]....
        /*068c*/ 	.word	0x00005bf0
        /*0690*/ 	.word	0x000000ff
        /*0694*/ 	.word	0x000000a8
        /*0698*/ 	.short	0x010b
        /*069a*/ 	.byte	0x14
	.zero		1


	//   ....[89]....
        /*069c*/ 	.word	0x00005c00
        /*06a0*/ 	.word	0x000000ff
        /*06a4*/ 	.word	0x00000000
        /*06a8*/ 	.short	0x0101
        /*06aa*/ 	.byte	0x2e
	.zero		1


	//   ....[90]....
        /*06ac*/ 	.word	0x00005c30
        /*06b0*/ 	.word	0x000000ff
        /*06b4*/ 	.word	0x000000b0
        /*06b8*/ 	.short	0x010a
        /*06ba*/ 	.byte	0x14
	.zero		1


	//   ....[91]....
        /*06bc*/ 	.word	0x00005c50
        /*06c0*/ 	.word	0x000000ff
        /*06c4*/ 	.word	0x000000b8
        /*06c8*/ 	.short	0x010a
        /*06ca*/ 	.byte	0x14
	.zero		1


	//   ....[92]....
        /*06cc*/ 	.word	0x00005c70
        /*06d0*/ 	.word	0x000000ff
        /*06d4*/ 	.word	0x000000c0
        /*06d8*/ 	.short	0x010a
        /*06da*/ 	.byte	0x14
	.zero		1


	//   ....[93]....
        /*06dc*/ 	.word	0x00005cb0
        /*06e0*/ 	.word	0x00000000
        /*06e4*/ 	.word	0x000000c8
        /*06e8*/ 	.short	0x010a
        /*06ea*/ 	.byte	0xff
	.zero		1


	//   ....[94]....
        /*06ec*/ 	.word	0x00006030
        /*06f0*/ 	.word	0x000000ff
        /*06f4*/ 	.word	0x000000e0
        /*06f8*/ 	.short	0x010a
        /*06fa*/ 	.byte	0x32
	.zero		1


	//   ....[95]....
        /*06fc*/ 	.word	0x00006100
        /*0700*/ 	.word	0x000000ff
        /*0704*/ 	.word	0x00000000
        /*0708*/ 	.short	0x0101
        /*070a*/ 	.byte	0x04
	.zero		1


	//   ....[96]....
        /*070c*/ 	.word	0x00006da0
        /*0710*/ 	.word	0x000000ff
        /*0714*/ 	.word	0x00000090
        /*0718*/ 	.short	0x010a
        /*071a*/ 	.byte	0x32
	.zero		1


	//   ....[97]....
        /*071c*/ 	.word	0x00006e50
        /*0720*/ 	.word	0x00000050
        /*0724*/ 	.word	0x000000f0
        /*0728*/ 	.short	0x010a
        /*072a*/ 	.byte	0xff
	.zero		1


	//   ....[98]....
        /*072c*/ 	.word	0x00007060
        /*0730*/ 	.word	0x000000ff
        /*0734*/ 	.word	0x00000090
        /*0738*/ 	.short	0x010a
        /*073a*/ 	.byte	0x32
	.zero		1


	//   ....[99]....
        /*073c*/ 	.word	0x00007150
        /*0740*/ 	.word	0x00000050
        /*0744*/ 	.word	0x000000f0
        /*0748*/ 	.short	0x010a
        /*074a*/ 	.byte	0xff
	.zero		1


	//   ....[100]....
        /*074c*/ 	.word	0x00007950
        /*0750*/ 	.word	0x00000000
        /*0754*/ 	.word	0x00000000
        /*0758*/ 	.short	0x0101
        /*075a*/ 	.byte	0xff
	.zero		1


	//   ....[101]....
        /*075c*/ 	.word	0x00007960
        /*0760*/ 	.word	0x00000002
        /*0764*/ 	.word	0x00000090
        /*0768*/ 	.short	0x010a
        /*076a*/ 	.byte	0xff
	.zero		1


	//   ....[102]....
        /*076c*/ 	.word	0x00007a40
        /*0770*/ 	.word	0x00000002
        /*0774*/ 	.word	0x00000090
        /*0778*/ 	.short	0x010a
        /*077a*/ 	.byte	0xff
	.zero		1


	//   ....[103]....
        /*077c*/ 	.word	0x000082d0
        /*0780*/ 	.word	0x00000000
        /*0784*/ 	.word	0x00000000
        /*0788*/ 	.short	0x0101
        /*078a*/ 	.byte	0xff
	.zero		1


	//   ....[104]....
        /*078c*/ 	.word	0x000082f0
        /*0790*/ 	.word	0x00000006
        /*0794*/ 	.word	0x00000090
        /*0798*/ 	.short	0x010a
        /*079a*/ 	.byte	0xff
	.zero		1


	//   ....[105]....
        /*079c*/ 	.word	0x000083c0
        /*07a0*/ 	.word	0x00000006
        /*07a4*/ 	.word	0x00000090
        /*07a8*/ 	.short	0x010a
        /*07aa*/ 	.byte	0xff
	.zero		1


	//   ....[106]....
        /*07ac*/ 	.word	0x00008c40
        /*07b0*/ 	.word	0x0000000e
        /*07b4*/ 	.word	0x00000000
        /*07b8*/ 	.short	0x0101
        /*07ba*/ 	.byte	0xff
	.zero		1


	//   ....[107]....
        /*07bc*/ 	.word	0x00008c60
        /*07c0*/ 	.word	0x00000000
        /*07c4*/ 	.word	0x00000090
        /*07c8*/ 	.short	0x010a
        /*07ca*/ 	.byte	0xff
	.zero		1


	//   ....[108]....
        /*07cc*/ 	.word	0x00008d30
        /*07d0*/ 	.word	0x00000000
        /*07d4*/ 	.word	0x00000090
        /*07d8*/ 	.short	0x010a
        /*07da*/ 	.byte	0xff
	.zero		1


	//   ....[109]....
        /*07dc*/ 	.word	0x00009040
        /*07e0*/ 	.word	0x00000050
        /*07e4*/ 	.word	0x00000000
        /*07e8*/ 	.short	0x0101
        /*07ea*/ 	.byte	0xff
	.zero		1


	//   ....[110]....
        /*07ec*/ 	.word	0x00009600
        /*07f0*/ 	.word	0x00000000
        /*07f4*/ 	.word	0x00000000
        /*07f8*/ 	.short	0x0101
        /*07fa*/ 	.byte	0xff
	.zero		1


	//   ....[111]....
        /*07fc*/ 	.word	0x00009880
        /*0800*/ 	.word	0x000000ff
        /*0804*/ 	.word	0x00000000
        /*0808*/ 	.short	0x0101
        /*080a*/ 	.byte	0x04
	.zero		1


	//   ....[112]....
        /*080c*/ 	.word	0x000098b0
        /*0810*/ 	.word	0x00000000
        /*0814*/ 	.word	0x00000048
        /*0818*/ 	.short	0x010a
        /*081a*/ 	.byte	0xff
	.zero		1


	//   ....[113]....
        /*081c*/ 	.word	0x00009910
        /*0820*/ 	.word	0x00000000
        /*0824*/ 	.word	0x00000048
        /*0828*/ 	.short	0x010a
        /*082a*/ 	.byte	0xff
	.zero		1


	//   ....[114]....
        /*082c*/ 	.word	0x00009970
        /*0830*/ 	.word	0x00000000
        /*0834*/ 	.word	0x000000e0
        /*0838*/ 	.short	0x010a
        /*083a*/ 	.byte	0xff
	.zero		1


	//   ....[115]....
        /*083c*/ 	.word	0x000099d0
        /*0840*/ 	.word	0x00000000
        /*0844*/ 	.word	0x00000000
        /*0848*/ 	.short	0x010a
        /*084a*/ 	.byte	0xff
	.zero		1


	//   ....[116]....
        /*084c*/ 	.word	0x00009a30
        /*0850*/ 	.word	0x00000000
        /*0854*/ 	.word	0x00000000
        /*0858*/ 	.short	0x010a
        /*085a*/ 	.byte	0xff
	.zero		1


	//   ....[117]....
        /*085c*/ 	.word	0x00009a90
        /*0860*/ 	.word	0x00000000
        /*0864*/ 	.word	0x00000000
        /*0868*/ 	.short	0x010a
        /*086a*/ 	.byte	0xff
	.zero		1


	//   ....[118]....
        /*086c*/ 	.word	0x00009af0
        /*0870*/ 	.word	0x00000000
        /*0874*/ 	.word	0x00000000
        /*0878*/ 	.short	0x010a
        /*087a*/ 	.byte	0xff
	.zero		1


	//   ....[119]....
        /*087c*/ 	.word	0x00009b50
        /*0880*/ 	.word	0x00000000
        /*0884*/ 	.word	0x00000000
        /*0888*/ 	.short	0x010a
        /*088a*/ 	.byte	0xff
	.zero		1


	//   ....[120]....
        /*088c*/ 	.word	0x00009bb0
        /*0890*/ 	.word	0x00000000
        /*0894*/ 	.word	0x00000000
        /*0898*/ 	.short	0x010a
        /*089a*/ 	.byte	0xff
	.zero		1


	//   ....[121]....
        /*089c*/ 	.word	0x00009c10
        /*08a0*/ 	.word	0x00000000
        /*08a4*/ 	.word	0x00000000
        /*08a8*/ 	.short	0x010a
        /*08aa*/ 	.byte	0xff
	.zero		1


	//   ....[122]....
        /*08ac*/ 	.word	0x00009c70
        /*08b0*/ 	.word	0x00000000
        /*08b4*/ 	.word	0x00000000
        /*08b8*/ 	.short	0x010a
        /*08ba*/ 	.byte	0xff
	.zero		1


	//   ....[123]....
        /*08bc*/ 	.word	0x00009cd0
        /*08c0*/ 	.word	0x00000004
        /*08c4*/ 	.word	0x000000e8
        /*08c8*/ 	.short	0x010a
        /*08ca*/ 	.byte	0xff
	.zero		1


	//   ....[124]....
        /*08cc*/ 	.word	0x00009d30
        /*08d0*/ 	.word	0x00000004
        /*08d4*/ 	.word	0x000000e0
        /*08d8*/ 	.short	0x010a
        /*08da*/ 	.byte	0xff
	.zero		1


	//   ....[125]....
        /*08dc*/ 	.word	0x00009d90
        /*08e0*/ 	.word	0x00000005
        /*08e4*/ 	.word	0x00000008
        /*08e8*/ 	.short	0x010a
        /*08ea*/ 	.byte	0xff
	.zero		1


	//   ....[126]....
        /*08ec*/ 	.word	0x00009e80
        /*08f0*/ 	.word	0x00000003
        /*08f4*/ 	.word	0x00000008
        /*08f8*/ 	.short	0x010a
        /*08fa*/ 	.byte	0xff
	.zero		1


	//   ....[127]....
        /*08fc*/ 	.word	0x00009ee0
        /*0900*/ 	.word	0x00000004
        /*0904*/ 	.word	0x000000e0
        /*0908*/ 	.short	0x010a
        /*090a*/ 	.byte	0xff
	.zero		1


	//   ....[128]....
        /*090c*/ 	.word	0x00009f40
        /*0910*/ 	.word	0x00000004
        /*0914*/ 	.word	0x00000100
        /*0918*/ 	.short	0x010a
        /*091a*/ 	.byte	0xff
	.zero		1


	//   ....[129]....
        /*091c*/ 	.word	0x00009fa0
        /*0920*/ 	.word	0x00000004
        /*0924*/ 	.word	0x00000000
        /*0928*/ 	.short	0x010a
        /*092a*/ 	.byte	0xff
	.zero		1


	//   ....[130]....
        /*092c*/ 	.word	0x0000a000
        /*0930*/ 	.word	0x00000000
        /*0934*/ 	.word	0x00000000
        /*0938*/ 	.short	0x010a
        /*093a*/ 	.byte	0xff
	.zero		1


	//   ....[131]....
        /*093c*/ 	.word	0x0000a060
        /*0940*/ 	.word	0x00000000
        /*0944*/ 	.word	0x00000110
        /*0948*/ 	.short	0x010a
        /*094a*/ 	.byte	0xff
	.zero		1


	//   ....[132]....
        /*094c*/ 	.word	0x0000a0c0
        /*0950*/ 	.word	0x00000000
        /*0954*/ 	.word	0x000000e0
        /*0958*/ 	.short	0x010a
        /*095a*/ 	.byte	0xff
	.zero		1


	//   ....[133]....
        /*095c*/ 	.word	0x0000a120
        /*0960*/ 	.word	0x00000000
        /*0964*/ 	.word	0x000000d8
        /*0968*/ 	.short	0x010a
        /*096a*/ 	.byte	0xff
	.zero		1


	//   ....[134]....
        /*096c*/ 	.word	0x0000a180
        /*0970*/ 	.word	0x00000002
        /*0974*/ 	.word	0x000000b0
        /*0978*/ 	.short	0x010a
        /*097a*/ 	.byte	0xff
	.zero		1


	//   ....[135]....
        /*097c*/ 	.word	0x0000a1e0
        /*0980*/ 	.word	0x00000002
        /*0984*/ 	.word	0x000000b8
        /*0988*/ 	.short	0x010a
        /*098a*/ 	.byte	0xff
	.zero		1


	//   ....[136]....
        /*098c*/ 	.word	0x0000a240
        /*0990*/ 	.word	0x00000002
        /*0994*/ 	.word	0x000000c0
        /*0998*/ 	.short	0x010a
        /*099a*/ 	.byte	0xff
	.zero		1


	//   ....[137]....
        /*099c*/ 	.word	0x0000a2a0
        /*09a0*/ 	.word	0x00000000
        /*09a4*/ 	.word	0x000000c8
        /*09a8*/ 	.short	0x010a
        /*09aa*/ 	.byte	0xff
	.zero		1


	//   ....[138]....
        /*09ac*/ 	.word	0x0000a300
        /*09b0*/ 	.word	0x00000000
        /*09b4*/ 	.word	0x000000b0
        /*09b8*/ 	.short	0x010a
        /*09ba*/ 	.byte	0xff
	.zero		1


	//   ....[139]....
        /*09bc*/ 	.word	0x0000a360
        /*09c0*/ 	.word	0x00000000
        /*09c4*/ 	.word	0x000000b8
        /*09c8*/ 	.short	0x010a
        /*09ca*/ 	.byte	0xff
	.zero		1


	//   ....[140]....
        /*09cc*/ 	.word	0x0000a3c0
        /*09d0*/ 	.word	0x00000000
        /*09d4*/ 	.word	0x000000c0
        /*09d8*/ 	.short	0x010a
        /*09da*/ 	.byte	0xff
	.zero		1


	//   ....[141]....
        /*09dc*/ 	.word	0x0000a420
        /*09e0*/ 	.word	0x00000000
        /*09e4*/ 	.word	0x000000e0
        /*09e8*/ 	.short	0x010a
        /*09ea*/ 	.byte	0xff
	.zero		1


	//   ....[142]....
        /*09ec*/ 	.word	0x0000a480
        /*09f0*/ 	.word	0x00000002
        /*09f4*/ 	.word	0x00000090
        /*09f8*/ 	.short	0x010a
        /*09fa*/ 	.byte	0xff
	.zero		1


	//   ....[143]....
        /*09fc*/ 	.word	0x0000a4d0
        /*0a00*/ 	.word	0x00000050
        /*0a04*/ 	.word	0x000000f0
        /*0a08*/ 	.short	0x010a
        /*0a0a*/ 	.byte	0xff
	.zero		1


	//   ....[144]....
        /*0a0c*/ 	.word	0x0000a520
        /*0a10*/ 	.word	0x00000002
        /*0a14*/ 	.word	0x00000090
        /*0a18*/ 	.short	0x010a
        /*0a1a*/ 	.byte	0xff
	.zero		1


	//   ....[145]....
        /*0a1c*/ 	.word	0x0000a570
        /*0a20*/ 	.word	0x00000006
        /*0a24*/ 	.word	0x00000090
        /*0a28*/ 	.short	0x010a
        /*0a2a*/ 	.byte	0xff
	.zero		1


	//   ....[146]....
        /*0a2c*/ 	.word	0x0000a5c0
        /*0a30*/ 	.word	0x00000000
        /*0a34*/ 	.word	0x00000090
        /*0a38*/ 	.short	0x010a
        /*0a3a*/ 	.byte	0xff
	.zero		1


	//----- nvinfo : EIATTR_NUM_MBARRIERS
	.align		4
.L_47:
        /*0a3c*/ 	.byte	0x03, 0x38
        /*0a3e*/ 	.short	0x0023


	//----- nvinfo : EIATTR_EXIT_INSTR_OFFSETS
	.align		4
        /*0a40*/ 	.byte	0x04, 0x1c
        /*0a42*/ 	.short	(.L_49 - .L_48)


	//   ....[0]....
.L_48:
        /*0a44*/ 	.word	0x00003380


	//   ....[1]....
        /*0a48*/ 	.word	0x00003630


	//   ....[2]....
        /*0a4c*/ 	.word	0x00003690


	//   ....[3]....
        /*0a50*/ 	.word	0x00004940


	//   ....[4]....
        /*0a54*/ 	.word	0x00005ce0


	//   ....[5]....
        /*0a58*/ 	.word	0x00005d20


	//   ....[6]....
        /*0a5c*/ 	.word	0x00009760


	//   ....[7]....
        /*0a60*/ 	.word	0x000097e0


	//   ....[8]....
        /*0a64*/ 	.word	0x00009810


	//   ....[9]....
        /*0a68*/ 	.word	0x00009890


	//----- nvinfo : EIATTR_MAX_THREADS
	.align		4
.L_49:
        /*0a6c*/ 	.byte	0x04, 0x05
        /*0a6e*/ 	.short	(.L_51 - .L_50)
.L_50:
        /*0a70*/ 	.word	0x00000100
        /*0a74*/ 	.word	0x00000001
        /*0a78*/ 	.word	0x00000001


	//----- nvinfo : EIATTR_CRS_STACK_SIZE
	.align		4
.L_51:
        /*0a7c*/ 	.byte	0x04, 0x1e
        /*0a7e*/ 	.short	(.L_53 - .L_52)
.L_52:
        /*0a80*/ 	.word	0x00000000


	//----- nvinfo : EIATTR_CBANK_PARAM_SIZE
	.align		4
.L_53:
        /*0a84*/ 	.byte	0x03, 0x19
        /*0a86*/ 	.short	0x0900


	//----- nvinfo : EIATTR_PARAM_CBANK
	.align		4
        /*0a88*/ 	.byte	0x04, 0x0a
        /*0a8a*/ 	.short	(.L_55 - .L_54)
	.align		4
.L_54:
        /*0a8c*/ 	.word	index@(.nv.constant0._ZN7cutlass13device_kernelINS_4conv6kernel13ConvUniversalINS1_16ConvProblemShapeILNS1_8OperatorE1ELi3EEENS1_10collective14CollectiveConvINS1_47MainloopSm100TmaUmmaWarpSpecializedImplicitGemmILS5_1ELi9ELi3ELi1ELi2EN4cute5tupleIJNSA_1CILi2EEENSC_ILi1EEESE_EEEEENSB_IJNSC_ILi256EEENSC_ILi64EEENSB_IJNSC_ILi32EEEEEEEEENS_10tfloat32_tESM_NSA_8TiledMMAINSA_8MMA_AtomIJNSA_23SM100_MMA_TF32_2x1SM_SSISM_SM_fLi256ELi64ELNSA_4UMMA5MajorE0ELSR_1ELNSQ_7ScaleInE0ELSS_0EEEEEENSA_6LayoutINSB_IJSE_SE_SE_EEENSB_IJNSC_ILi0EEESX_SX_EEEEENSB_IJNSA_10UnderscoreES10_S10_EEEEENS7_6detail27Sm100ImplicitGemmTileTraitsINSA_25SM100_TMA_2SM_LOAD_IM2COLENSA_14ComposedLayoutINSA_7SwizzleILi3ELi4ELi3EEENSA_18smem_ptr_flag_bitsILi32EEENSV_INSB_IJNSC_ILi8EEESJ_EEENSB_IJSJ_SE_EEEEEEEvEENS14_INSA_18SM100_TMA_2SM_LOADENS16_INS17_ILi2ELi5ELi2EEES1A_NSV_INSB_IJSJ_NSC_ILi4EEEEEENSB_IJSE_SJ_EEEEEEEvEEEENS_8epilogue10collective18CollectiveEpilogueINS1Q_23Sm100TmaWarpSpecializedILi4ELi2ELi16ELb1ELb0EEEJNSB_IJNSC_ILi128EEESI_SK_EEENSB_IJNSV_IS1V_SE_EENSV_INSC_ILi16EEESE_EEEEESM_NSB_IJNSB_IJllllEEESE_SX_EEESM_S22_NS1Q_6fusion15FusionCallbacksIS1U_NS23_17LinearCombinationISM_fSM_fLNS_15FloatRoundStyleE2EEES1W_S20_JEEENSA_5SM1004TMEM4LOAD26SM100_TMEM_LOAD_32dp32b16xENSA_20SM90_TMA_LOAD_IM2COLENS16_INS17_ILi2ELi4ELi3EEES1A_NSV_INSB_IJS1B_S1Y_EEENSB_IJS1Y_SE_EEEEEEENSA_39AutoVectorizingCopyWithAssumedAlignmentILi128EEENSA_21SM90_TMA_STORE_IM2COLES2I_S2K_S2K_EEEvvEEEEvNT_6ParamsE)
        /*0a90*/ 	.short	0x0380
        /*0a92*/ 	.short	0x0900


	//----- nvinfo : EIATTR_SW_WAR
	.align		4
.L_55:
        /*0a94*/ 	.byte	0x04, 0x36
        /*0a96*/ 	.short	(.L_57 - .L_56)
.L_56:
        /*0a98*/ 	.word	0x00000008
.L_57:


//--------------------- .nv.callgraph             --------------------------
	.section	.nv.callgraph,"",@"SHT_CUDA_CALLGRAPH"
	.align	4
	.sectionentsize	8
	.align		4
        /*0000*/ 	.word	0x00000000
	.align		4
        /*0004*/ 	.word	0xffffffff
	.align		4
        /*0008*/ 	.word	index@(_ZN7cutlass13device_kernelINS_4conv6kernel13ConvUniversalINS1_16ConvProblemShapeILNS1_8OperatorE1ELi3EEENS1_10collective14CollectiveConvINS1_47MainloopSm100TmaUmmaWarpSpecializedImplicitGemmILS5_1ELi9ELi3ELi1ELi2EN4cute5tupleIJNSA_1CILi2EEENSC_ILi1EEESE_EEEEENSB_IJNSC_ILi256EEENSC_ILi64EEENSB_IJNSC_ILi32EEEEEEEEENS_10tfloat32_tESM_NSA_8TiledMMAINSA_8MMA_AtomIJNSA_23SM100_MMA_TF32_2x1SM_SSISM_SM_fLi256ELi64ELNSA_4UMMA5MajorE0ELSR_1ELNSQ_7ScaleInE0ELSS_0EEEEEENSA_6LayoutINSB_IJSE_SE_SE_EEENSB_IJNSC_ILi0EEESX_SX_EEEEENSB_IJNSA_10UnderscoreES10_S10_EEEEENS7_6detail27Sm100ImplicitGemmTileTraitsINSA_25SM100_TMA_2SM_LOAD_IM2COLENSA_14ComposedLayoutINSA_7SwizzleILi3ELi4ELi3EEENSA_18smem_ptr_flag_bitsILi32EEENSV_INSB_IJNSC_ILi8EEESJ_EEENSB_IJSJ_SE_EEEEEEEvEENS14_INSA_18SM100_TMA_2SM_LOADENS16_INS17_ILi2ELi5ELi2EEES1A_NSV_INSB_IJSJ_NSC_ILi4EEEEEENSB_IJSE_SJ_EEEEEEEvEEEENS_8epilogue10collective18CollectiveEpilogueINS1Q_23Sm100TmaWarpSpecializedILi4ELi2ELi16ELb1ELb0EEEJNSB_IJNSC_ILi128EEESI_SK_EEENSB_IJNSV_IS1V_SE_EENSV_INSC_ILi16EEESE_EEEEESM_NSB_IJNSB_IJllllEEESE_SX_EEESM_S22_NS1Q_6fusion15FusionCallbacksIS1U_NS23_17LinearCombinationISM_fSM_fLNS_15FloatRoundStyleE2EEES1W_S20_JEEENSA_5SM1004TMEM4LOAD26SM100_TMEM_LOAD_32dp32b16xENSA_20SM90_TMA_LOAD_IM2COLENS16_INS17_ILi2ELi4ELi3EEES1A_NSV_INSB_IJS1B_S1Y_EEENSB_IJS1Y_SE_EEEEEEENSA_39AutoVectorizingCopyWithAssumedAlignmentILi128EEENSA_21SM90_TMA_STORE_IM2COLES2I_S2K_S2K_EEEvvEEEEvNT_6ParamsE)
	.align		4
        /*000c*/ 	.word	index@(__assertfail)
	.align		4
        /*0010*/ 	.word	0x00000000
	.align		4
        /*0014*/ 	.word	0xfffffffe
	.align		4
        /*0018*/ 	.word	0x00000000
	.align		4
        /*001c*/ 	.word	0xfffffffd
	.align		4
        /*0020*/ 	.word	0x00000000
	.align		4
        /*0024*/ 	.word	0xfffffffc


//--------------------- .nv.constant4             --------------------------
	.section	.nv.constant4,"a",@progbits
	.align	8
	.align		8
.nv.constant4:
        /*0000*/ 	.dword	__assertfail
	.align		8
        /*0008*/ 	.dword	__unnamed_1
	.align		8
        /*0010*/ 	.dword	__unnamed_2
	.align		8
        /*0018*/ 	.dword	_ZN39_INTERNAL_669bb6d4_4_k_cu_62bf35eb_28054cuda3std3__45__cpo5beginE
	.align		8
        /*0020*/ 	.dword	_ZN39_INTERNAL_669bb6d4_4_k_cu_62bf35eb_28054cuda3std3__45__cpo3endE
	.align		8
        /*0028*/ 	.dword	_ZN39_INTERNAL_669bb6d4_4_k_cu_62bf35eb_28054cuda3std3__45__cpo6cbeginE
	.align		8
        /*0030*/ 	.dword	_ZN39_INTERNAL_669bb6d4_4_k_cu_62bf35eb_28054cuda3std3__45__cpo4cendE
	.align		8
        /*0038*/ 	.dword	_ZN39_INTERNAL_669bb6d4_4_k_cu_62bf35eb_28054cuda3std3__441_GLOBAL__N__669bb6d4_4_k_cu_62bf35eb_28056ignoreE
	.align		8
        /*0040*/ 	.dword	_ZN39_INTERNAL_669bb6d4_4_k_cu_62bf35eb_28054cuda3std3__419piecewise_constructE
	.align		8
        /*0048*/ 	.dword	_ZN39_INTERNAL_669bb6d4_4_k_cu_62bf35eb_28054cuda3std3__48in_placeE
	.align		8
        /*0050*/ 	.dword	_ZN39_INTERNAL_669bb6d4_4_k_cu_62bf35eb_28054cuda3std6ranges3__45__cpo4swapE
	.align		8
        /*0058*/ 	.dword	_ZN39_INTERNAL_669bb6d4_4_k_cu_62bf35eb_28054cuda3std6ranges3__45__cpo9iter_moveE
	.align		8
        /*0060*/ 	.dword	_ZN39_INTERNAL_669bb6d4_4_k_cu_62bf35eb_28054cute7productE
	.align		8
        /*0068*/ 	.dword	_ZN39_INTERNAL_669bb6d4_4_k_cu_62bf35eb_28054cute1_E
	.align		8
        /*0070*/ 	.dword	$str$27
	.align		8
        /*0078*/ 	.dword	$str$28
	.align		8
        /*0080*/ 	.dword	$str$29
	.align		8
        /*0088*/ 	.dword	$str$30


//--------------------- .text._ZN7cutlass13device_kernelINS_4conv6kernel13ConvUniversalINS1_16ConvProblemShapeILNS1_8OperatorE1ELi3EEENS1_10collective14CollectiveConvINS1_47MainloopSm100TmaUmmaWarpSpecializedImplicitGemmILS5_1ELi9ELi3ELi1ELi2EN4cute5tupleIJNSA_1CILi2EEENSC_ILi1EEESE_EEEEENSB_IJNSC_ILi256EEENSC_ILi64EEENSB_IJNSC_ILi32EEEEEEEEENS_10tfloat32_tESM_NSA_8TiledMMAINSA_8MMA_AtomIJNSA_23SM100_MMA_TF32_2x1SM_SSISM_SM_fLi256ELi64ELNSA_4UMMA5MajorE0ELSR_1ELNSQ_7ScaleInE0ELSS_0EEEEEENSA_6LayoutINSB_IJSE_SE_SE_EEENSB_IJNSC_ILi0EEESX_SX_EEEEENSB_IJNSA_10UnderscoreES10_S10_EEEEENS7_6detail27Sm100ImplicitGemmTileTraitsINSA_25SM100_TMA_2SM_LOAD_IM2COLENSA_14ComposedLayoutINSA_7SwizzleILi3ELi4ELi3EEENSA_18smem_ptr_flag_bitsILi32EEENSV_INSB_IJNSC_ILi8EEESJ_EEENSB_IJSJ_SE_EEEEEEEvEENS14_INSA_18SM100_TMA_2SM_LOADENS16_INS17_ILi2ELi5ELi2EEES1A_NSV_INSB_IJSJ_NSC_ILi4EEEEEENSB_IJSE_SJ_EEEEEEEvEEEENS_8epilogue10collective18CollectiveEpilogueINS1Q_23Sm100TmaWarpSpecializedILi4ELi2ELi16ELb1ELb0EEEJNSB_IJNSC_ILi128EEESI_SK_EEENSB_IJNSV_IS1V_SE_EENSV_INSC_ILi16EEESE_EEEEESM_NSB_IJNSB_IJllllEEESE_SX_EEESM_S22_NS1Q_6fusion15FusionCallbacksIS1U_NS23_17LinearCombinationISM_fSM_fLNS_15FloatRoundStyleE2EEES1W_S20_JEEENSA_5SM1004TMEM4LOAD26SM100_TMEM_LOAD_32dp32b16xENSA_20SM90_TMA_LOAD_IM2COLENS16_INS17_ILi2ELi4ELi3EEES1A_NSV_INSB_IJS1B_S1Y_EEENSB_IJS1Y_SE_EEEEEEENSA_39AutoVectorizingCopyWithAssumedAlignmentILi128EEENSA_21SM90_TMA_STORE_IM2COLES2I_S2K_S2K_EEEvvEEEEvNT_6ParamsE --------------------------
	.section	.text._ZN7cutlass13device_kernelINS_4conv6kernel13ConvUniversalINS1_16ConvProblemShapeILNS1_8OperatorE1ELi3EEENS1_10collective14CollectiveConvINS1_47MainloopSm100TmaUmmaWarpSpecializedImplicitGemmILS5_1ELi9ELi3ELi1ELi2EN4cute5tupleIJNSA_1CILi2EEENSC_ILi1EEESE_EEEEENSB_IJNSC_ILi256EEENSC_ILi64EEENSB_IJNSC_ILi32EEEEEEEEENS_10tfloat32_tESM_NSA_8TiledMMAINSA_8MMA_AtomIJNSA_23SM100_MMA_TF32_2x1SM_SSISM_SM_fLi256ELi64ELNSA_4UMMA5MajorE0ELSR_1ELNSQ_7ScaleInE0ELSS_0EEEEEENSA_6LayoutINSB_IJSE_SE_SE_EEENSB_IJNSC_ILi0EEESX_SX_EEEEENSB_IJNSA_10UnderscoreES10_S10_EEEEENS7_6detail27Sm100ImplicitGemmTileTraitsINSA_25SM100_TMA_2SM_LOAD_IM2COLENSA_14ComposedLayoutINSA_7SwizzleILi3ELi4ELi3EEENSA_18smem_ptr_flag_bitsILi32EEENSV_INSB_IJNSC_ILi8EEESJ_EEENSB_IJSJ_SE_EEEEEEEvEENS14_INSA_18SM100_TMA_2SM_LOADENS16_INS17_ILi2ELi5ELi2EEES1A_NSV_INSB_IJSJ_NSC_ILi4EEEEEENSB_IJSE_SJ_EEEEEEEvEEEENS_8epilogue10collective18CollectiveEpilogueINS1Q_23Sm100TmaWarpSpecializedILi4ELi2ELi16ELb1ELb0EEEJNSB_IJNSC_ILi128EEESI_SK_EEENSB_IJNSV_IS1V_SE_EENSV_INSC_ILi16EEESE_EEEEESM_NSB_IJNSB_IJllllEEESE_SX_EEESM_S22_NS1Q_6fusion15FusionCallbacksIS1U_NS23_17LinearCombinationISM_fSM_fLNS_15FloatRoundStyleE2EEES1W_S20_JEEENSA_5SM1004TMEM4LOAD26SM100_TMEM_LOAD_32dp32b16xENSA_20SM90_TMA_LOAD_IM2COLENS16_INS17_ILi2ELi4ELi3EEES1A_NSV_INSB_IJS1B_S1Y_EEENSB_IJS1Y_SE_EEEEEEENSA_39AutoVectorizingCopyWithAssumedAlignmentILi128EEENSA_21SM90_TMA_STORE_IM2COLES2I_S2K_S2K_EEEvvEEEEvNT_6ParamsE,"ax",@progbits
	.align	128
.text._ZN7cutlass13device_kernelINS_4conv6kernel13ConvUniversalINS1_16ConvProblemShapeILNS1_8OperatorE1ELi3EEENS1_10collective14CollectiveConvINS1_47MainloopSm100TmaUmmaWarpSpecializedImplicitGemmILS5_1ELi9ELi3ELi1ELi2EN4cute5tupleIJNSA_1CILi2EEENSC_ILi1EEESE_EEEEENSB_IJNSC_ILi256EEENSC_ILi64EEENSB_IJNSC_ILi32EEEEEEEEENS_10tfloat32_tESM_NSA_8TiledMMAINSA_8MMA_AtomIJNSA_23SM100_MMA_TF32_2x1SM_SSISM_SM_fLi256ELi64ELNSA_4UMMA5MajorE0ELSR_1ELNSQ_7ScaleInE0ELSS_0EEEEEENSA_6LayoutINSB_IJSE_SE_SE_EEENSB_IJNSC_ILi0EEESX_SX_EEEEENSB_IJNSA_10UnderscoreES10_S10_EEEEENS7_6detail27Sm100ImplicitGemmTileTraitsINSA_25SM100_TMA_2SM_LOAD_IM2COLENSA_14ComposedLayoutINSA_7SwizzleILi3ELi4ELi3EEENSA_18smem_ptr_flag_bitsILi32EEENSV_INSB_IJNSC_ILi8EEESJ_EEENSB_IJSJ_SE_EEEEEEEvEENS14_INSA_18SM100_TMA_2SM_LOADENS16_INS17_ILi2ELi5ELi2EEES1A_NSV_INSB_IJSJ_NSC_ILi4EEEEEENSB_IJSE_SJ_EEEEEEEvEEEENS_8epilogue10collective18CollectiveEpilogueINS1Q_23Sm100TmaWarpSpecializedILi4ELi2ELi16ELb1ELb0EEEJNSB_IJNSC_ILi128EEESI_SK_EEENSB_IJNSV_IS1V_SE_EENSV_INSC_ILi16EEESE_EEEEESM_NSB_IJNSB_IJllllEEESE_SX_EEESM_S22_NS1Q_6fusion15FusionCallbacksIS1U_NS23_17LinearCombinationISM_fSM_fLNS_15FloatRoundStyleE2EEES1W_S20_JEEENSA_5SM1004TMEM4LOAD26SM100_TMEM_LOAD_32dp32b16xENSA_20SM90_TMA_LOAD_IM2COLENS16_INS17_ILi2ELi4ELi3EEES1A_NSV_INSB_IJS1B_S1Y_EEENSB_IJS1Y_SE_EEEEEEENSA_39AutoVectorizingCopyWithAssumedAlignmentILi128EEENSA_21SM90_TMA_STORE_IM2COLES2I_S2K_S2K_EEEvvEEEEvNT_6ParamsE:
        .type           _ZN7cutlass13device_kernelINS_4conv6kernel13ConvUniversalINS1_16ConvProblemShapeILNS1_8OperatorE1ELi3EEENS1_10collective14CollectiveConvINS1_47MainloopSm100TmaUmmaWarpSpecializedImplicitGemmILS5_1ELi9ELi3ELi1ELi2EN4cute5tupleIJNSA_1CILi2EEENSC_ILi1EEESE_EEEEENSB_IJNSC_ILi256EEENSC_ILi64EEENSB_IJNSC_ILi32EEEEEEEEENS_10tfloat32_tESM_NSA_8TiledMMAINSA_8MMA_AtomIJNSA_23SM100_MMA_TF32_2x1SM_SSISM_SM_fLi256ELi64ELNSA_4UMMA5MajorE0ELSR_1ELNSQ_7ScaleInE0ELSS_0EEEEEENSA_6LayoutINSB_IJSE_SE_SE_EEENSB_IJNSC_ILi0EEESX_SX_EEEEENSB_IJNSA_10UnderscoreES10_S10_EEEEENS7_6detail27Sm100ImplicitGemmTileTraitsINSA_25SM100_TMA_2SM_LOAD_IM2COLENSA_14ComposedLayoutINSA_7SwizzleILi3ELi4ELi3EEENSA_18smem_ptr_flag_bitsILi32EEENSV_INSB_IJNSC_ILi8EEESJ_EEENSB_IJSJ_SE_EEEEEEEvEENS14_INSA_18SM100_TMA_2SM_LOADENS16_INS17_ILi2ELi5ELi2EEES1A_NSV_INSB_IJSJ_NSC_ILi4EEEEEENSB_IJSE_SJ_EEEEEEEvEEEENS_8epilogue10collective18CollectiveEpilogueINS1Q_23Sm100TmaWarpSpecializedILi4ELi2ELi16ELb1ELb0EEEJNSB_IJNSC_ILi128EEESI_SK_EEENSB_IJNSV_IS1V_SE_EENSV_INSC_ILi16EEESE_EEEEESM_NSB_IJNSB_IJllllEEESE_SX_EEESM_S22_NS1Q_6fusion15FusionCallbacksIS1U_NS23_17LinearCombinationISM_fSM_fLNS_15FloatRoundStyleE2EEES1W_S20_JEEENSA_5SM1004TMEM4LOAD26SM100_TMEM_LOAD_32dp32b16xENSA_20SM90_TMA_LOAD_IM2COLENS16_INS17_ILi2ELi4ELi3EEES1A_NSV_INSB_IJS1B_S1Y_EEENSB_IJS1Y_SE_EEEEEEENSA_39AutoVectorizingCopyWithAssumedAlignmentILi128EEENSA_21SM90_TMA_STORE_IM2COLES2I_S2K_S2K_EEEvvEEEEvNT_6ParamsE,@function
        .size           _ZN7cutlass13device_kernelINS_4conv6kernel13ConvUniversalINS1_16ConvProblemShapeILNS1_8OperatorE1ELi3EEENS1_10collective14CollectiveConvINS1_47MainloopSm100TmaUmmaWarpSpecializedImplicitGemmILS5_1ELi9ELi3ELi1ELi2EN4cute5tupleIJNSA_1CILi2EEENSC_ILi1EEESE_EEEEENSB_IJNSC_ILi256EEENSC_ILi64EEENSB_IJNSC_ILi32EEEEEEEEENS_10tfloat32_tESM_NSA_8TiledMMAINSA_8MMA_AtomIJNSA_23SM100_MMA_TF32_2x1SM_SSISM_SM_fLi256ELi64ELNSA_4UMMA5MajorE0ELSR_1ELNSQ_7ScaleInE0ELSS_0EEEEEENSA_6LayoutINSB_IJSE_SE_SE_EEENSB_IJNSC_ILi0EEESX_SX_EEEEENSB_IJNSA_10UnderscoreES10_S10_EEEEENS7_6detail27Sm100ImplicitGemmTileTraitsINSA_25SM100_TMA_2SM_LOAD_IM2COLENSA_14ComposedLayoutINSA_7SwizzleILi3ELi4ELi3EEENSA_18smem_ptr_flag_bitsILi32EEENSV_INSB_IJNSC_ILi8EEESJ_EEENSB_IJSJ_SE_EEEEEEEvEENS14_INSA_18SM100_TMA_2SM_LOADENS16_INS17_ILi2ELi5ELi2EEES1A_NSV_INSB_IJSJ_NSC_ILi4EEEEEENSB_IJSE_SJ_EEEEEEEvEEEENS_8epilogue10collective18CollectiveEpilogueINS1Q_23Sm100TmaWarpSpecializedILi4ELi2ELi16ELb1ELb0EEEJNSB_IJNSC_ILi128EEESI_SK_EEENSB_IJNSV_IS1V_SE_EENSV_INSC_ILi16EEESE_EEEEESM_NSB_IJNSB_IJllllEEESE_SX_EEESM_S22_NS1Q_6fusion15FusionCallbacksIS1U_NS23_17LinearCombinationISM_fSM_fLNS_15FloatRoundStyleE2EEES1W_S20_JEEENSA_5SM1004TMEM4LOAD26SM100_TMEM_LOAD_32dp32b16xENSA_20SM90_TMA_LOAD_IM2COLENS16_INS17_ILi2ELi4ELi3EEES1A_NSV_INSB_IJS1B_S1Y_EEENSB_IJS1Y_SE_EEEEEEENSA_39AutoVectorizingCopyWithAssumedAlignmentILi128EEENSA_21SM90_TMA_STORE_IM2COLES2I_S2K_S2K_EEEvvEEEEvNT_6ParamsE,(.L_x_203 - _ZN7cutlass13device_kernelINS_4conv6kernel13ConvUniversalINS1_16ConvProblemShapeILNS1_8OperatorE1ELi3EEENS1_10collective14CollectiveConvINS1_47MainloopSm100TmaUmmaWarpSpecializedImplicitGemmILS5_1ELi9ELi3ELi1ELi2EN4cute5tupleIJNSA_1CILi2EEENSC_ILi1EEESE_EEEEENSB_IJNSC_ILi256EEENSC_ILi64EEENSB_IJNSC_ILi32EEEEEEEEENS_10tfloat32_tESM_NSA_8TiledMMAINSA_8MMA_AtomIJNSA_23SM100_MMA_TF32_2x1SM_SSISM_SM_fLi256ELi64ELNSA_4UMMA5MajorE0ELSR_1ELNSQ_7ScaleInE0ELSS_0EEEEEENSA_6LayoutINSB_IJSE_SE_SE_EEENSB_IJNSC_ILi0EEESX_SX_EEEEENSB_IJNSA_10UnderscoreES10_S10_EEEEENS7_6detail27Sm100ImplicitGemmTileTraitsINSA_25SM100_TMA_2SM_LOAD_IM2COLENSA_14ComposedLayoutINSA_7SwizzleILi3ELi4ELi3EEENSA_18smem_ptr_flag_bitsILi32EEENSV_INSB_IJNSC_ILi8EEESJ_EEENSB_IJSJ_SE_EEEEEEEvEENS14_INSA_18SM100_TMA_2SM_LOADENS16_INS17_ILi2ELi5ELi2EEES1A_NSV_INSB_IJSJ_NSC_ILi4EEEEEENSB_IJSE_SJ_EEEEEEEvEEEENS_8epilogue10collective18CollectiveEpilogueINS1Q_23Sm100TmaWarpSpecializedILi4ELi2ELi16ELb1ELb0EEEJNSB_IJNSC_ILi128EEESI_SK_EEENSB_IJNSV_IS1V_SE_EENSV_INSC_ILi16EEESE_EEEEESM_NSB_IJNSB_IJllllEEESE_SX_EEESM_S22_NS1Q_6fusion15FusionCallbacksIS1U_NS23_17LinearCombinationISM_fSM_fLNS_15FloatRoundStyleE2EEES1W_S20_JEEENSA_5SM1004TMEM4LOAD26SM100_TMEM_LOAD_32dp32b16xENSA_20SM90_TMA_LOAD_IM2COLENS16_INS17_ILi2ELi4ELi3EEES1A_NSV_INSB_IJS1B_S1Y_EEENSB_IJS1Y_SE_EEEEEEENSA_39AutoVectorizingCopyWithAssumedAlignmentILi128EEENSA_21SM90_TMA_STORE_IM2COLES2I_S2K_S2K_EEEvvEEEEvNT_6ParamsE)
        .other          _ZN7cutlass13device_kernelINS_4conv6kernel13ConvUniversalINS1_16ConvProblemShapeILNS1_8OperatorE1ELi3EEENS1_10collective14CollectiveConvINS1_47MainloopSm100TmaUmmaWarpSpecializedImplicitGemmILS5_1ELi9ELi3ELi1ELi2EN4cute5tupleIJNSA_1CILi2EEENSC_ILi1EEESE_EEEEENSB_IJNSC_ILi256EEENSC_ILi64EEENSB_IJNSC_ILi32EEEEEEEEENS_10tfloat32_tESM_NSA_8TiledMMAINSA_8MMA_AtomIJNSA_23SM100_MMA_TF32_2x1SM_SSISM_SM_fLi256ELi64ELNSA_4UMMA5MajorE0ELSR_1ELNSQ_7ScaleInE0ELSS_0EEEEEENSA_6LayoutINSB_IJSE_SE_SE_EEENSB_IJNSC_ILi0EEESX_SX_EEEEENSB_IJNSA_10UnderscoreES10_S10_EEEEENS7_6detail27Sm100ImplicitGemmTileTraitsINSA_25SM100_TMA_2SM_LOAD_IM2COLENSA_14ComposedLayoutINSA_7SwizzleILi3ELi4ELi3EEENSA_18smem_ptr_flag_bitsILi32EEENSV_INSB_IJNSC_ILi8EEESJ_EEENSB_IJSJ_SE_EEEEEEEvEENS14_INSA_18SM100_TMA_2SM_LOADENS16_INS17_ILi2ELi5ELi2EEES1A_NSV_INSB_IJSJ_NSC_ILi4EEEEEENSB_IJSE_SJ_EEEEEEEvEEEENS_8epilogue10collective18CollectiveEpilogueINS1Q_23Sm100TmaWarpSpecializedILi4ELi2ELi16ELb1ELb0EEEJNSB_IJNSC_ILi128EEESI_SK_EEENSB_IJNSV_IS1V_SE_EENSV_INSC_ILi16EEESE_EEEEESM_NSB_IJNSB_IJllllEEESE_SX_EEESM_S22_NS1Q_6fusion15FusionCallbacksIS1U_NS23_17LinearCombinationISM_fSM_fLNS_15FloatRoundStyleE2EEES1W_S20_JEEENSA_5SM1004TMEM4LOAD26SM100_TMEM_LOAD_32dp32b16xENSA_20SM90_TMA_LOAD_IM2COLENS16_INS17_ILi2ELi4ELi3EEES1A_NSV_INSB_IJS1B_S1Y_EEENSB_IJS1Y_SE_EEEEEEENSA_39AutoVectorizingCopyWithAssumedAlignmentILi128EEENSA_21SM90_TMA_STORE_IM2COLES2I_S2K_S2K_EEEvvEEEEvNT_6ParamsE,@"STO_CUDA_ENTRY STV_DEFAULT"
_ZN7cutlass13device_kernelINS_4conv6kernel13ConvUniversalINS1_16ConvProblemShapeILNS1_8OperatorE1ELi3EEENS1_10collective14CollectiveConvINS1_47MainloopSm100TmaUmmaWarpSpecializedImplicitGemmILS5_1ELi9ELi3ELi1ELi2EN4cute5tupleIJNSA_1CILi2EEENSC_ILi1EEESE_EEEEENSB_IJNSC_ILi256EEENSC_ILi64EEENSB_IJNSC_ILi32EEEEEEEEENS_10tfloat32_tESM_NSA_8TiledMMAINSA_8MMA_AtomIJNSA_23SM100_MMA_TF32_2x1SM_SSISM_SM_fLi256ELi64ELNSA_4UMMA5MajorE0ELSR_1ELNSQ_7ScaleInE0ELSS_0EEEEEENSA_6LayoutINSB_IJSE_SE_SE_EEENSB_IJNSC_ILi0EEESX_SX_EEEEENSB_IJNSA_10UnderscoreES10_S10_EEEEENS7_6detail27Sm100ImplicitGemmTileTraitsINSA_25SM100_TMA_2SM_LOAD_IM2COLENSA_14ComposedLayoutINSA_7SwizzleILi3ELi4ELi3EEENSA_18smem_ptr_flag_bitsILi32EEENSV_INSB_IJNSC_ILi8EEESJ_EEENSB_IJSJ_SE_EEEEEEEvEENS14_INSA_18SM100_TMA_2SM_LOADENS16_INS17_ILi2ELi5ELi2EEES1A_NSV_INSB_IJSJ_NSC_ILi4EEEEEENSB_IJSE_SJ_EEEEEEEvEEEENS_8epilogue10collective18CollectiveEpilogueINS1Q_23Sm100TmaWarpSpecializedILi4ELi2ELi16ELb1ELb0EEEJNSB_IJNSC_ILi128EEESI_SK_EEENSB_IJNSV_IS1V_SE_EENSV_INSC_ILi16EEESE_EEEEESM_NSB_IJNSB_IJllllEEESE_SX_EEESM_S22_NS1Q_6fusion15FusionCallbacksIS1U_NS23_17LinearCombinationISM_fSM_fLNS_15FloatRoundStyleE2EEES1W_S20_JEEENSA_5SM1004TMEM4LOAD26SM100_TMEM_LOAD_32dp32b16xENSA_20SM90_TMA_LOAD_IM2COLENS16_INS17_ILi2ELi4ELi3EEES1A_NSV_INSB_IJS1B_S1Y_EEENSB_IJS1Y_SE_EEEEEEENSA_39AutoVectorizingCopyWithAssumedAlignmentILi128EEENSA_21SM90_TMA_STORE_IM2COLES2I_S2K_S2K_EEEvvEEEEvNT_6ParamsE:
[----:B------:R-:W1:Y:S01]  /*0000*/  LDC R1, c[0x0][0x37c] ;  /* 0x0000df00ff017b82 */ /* 0x000e620000000800 */
[----:B------:R-:W2:Y:S01]  /*0010*/  S2R R57, SR_TID.X ;  /* 0x0000000000397919 */ /* 0x000ea20000002100 */
[----:B------:R-:W3:Y:S06]  /*0020*/  LDCU.64 UR8, c[0x0][0x990] ;  /* 0x00013200ff0877ac */ /* 0x000eec0008000a00 */
[----:B------:R-:W4:Y:S01]  /*0030*/  S2UR UR4, SR_CgaCtaId ;  /* 0x00000000000479c3 */ /* 0x000f220000008800 */
[----:B-1----:R-:W-:Y:S01]  /*0040*/  VIADD R1, R1, 0xfffffff8 ;  /* 0xfffffff801017836 */ /* 0x002fe20000000000 */
[----:B------:R-:W-:-:S02]  /*0050*/  PRMT R59, RZ, 0x7610, R59 ;  /* 0x00007610ff3b7816 */ /* 0x000fc4000000003b */
[----:B------:R-:W-:Y:S02]  /*0060*/  ELECT P1, URZ, PT ;  /* 0x0000000000ff782f */ /* 0x000fe40003820000 */
[----:B------:R-:W-:Y:S01]  /*0070*/  R2UR UR49, R1 ;  /* 0x00000000013172ca */ /* 0x000fe200000e0000 */
[----:B---3--:R-:W-:-:S04]  /*0080*/  UISETP.NE.U32.AND UP0, UPT, UR8, URZ, UPT ;  /* 0x000000ff0800728c */ /* 0x008fc8000bf05070 */
[----:B------:R-:W-:Y:S02]  /*0090*/  UISETP.NE.AND.EX UP0, UPT, UR9, URZ, UPT, UP0 ;  /* 0x000000ff0900728c */ /* 0x000fe4000bf05300 */
[----:B----4-:R-:W-:Y:S02]  /*00a0*/  ULOP3.LUT UR38, UR4, 0x1, URZ, 0xc0, !UPT ;  /* 0x0000000104267892 */ /* 0x010fe4000f8ec0ff */
[----:B------:R-:W-:Y:S01]  /*00b0*/  ULOP3.LUT UR37, UR4, 0x1, URZ, 0x3c, !UPT ;  /* 0x0000000104257892 */ /* 0x000fe2000f8e3cff */
[----:B--2---:R-:W-:-:S05]  /*00c0*/  SHF.R.U32.HI R60, RZ, 0x5, R57 ;  /* 0x00000005ff3c7819 */ /* 0x004fca0000011639 */
[----:B------:R-:W1:Y:S02]  /*00d0*/  SHFL.IDX PT, R0, R60, RZ, 0x1f ;  /* 0x00001fff3c007589 */ /* 0x000e6400000e0000 */
[----:B-1----:R-:W-:Y:S01]  /*00e0*/  R2UR UR18, R0 ;  /* 0x00000000001272ca */ /* 0x002fe200000e0000 */
[----:B------:R-:W-:-:S14]  /*00f0*/  BRA.U UP0, `(.L_x_0) ;  /* 0x0000000100307547 */ /* 0x000fdc000b800000 */
[----:B------:R-:W1:Y:S02]  /*0100*/  LDCU.64 UR4, c[0x0][0x988] ;  /* 0x00013100ff0477ac */ /* 0x000e640008000a00 */
[----:B-1----:R-:W-:-:S04]  /*0110*/  UISETP.NE.U32.AND UP0, UPT, UR4, URZ, UPT ;  /* 0x000000ff0400728c */ /* 0x002fc8000bf05070 */
[----:B------:R-:W-:-:S09]  /*0120*/  UISETP.NE.AND.EX UP0, UPT, UR5, URZ, UPT, UP0 ;  /* 0x000000ff0500728c */ /* 0x000fd2000bf05300 */
[----:B------:R-:W-:Y:S05]  /*0130*/  BRA.U !UP0, `(.L_x_1) ;  /* 0x0000000108147547 */ /* 0x000fea000b800000 */
[----:B------:R-:W1:Y:S01]  /*0140*/  LDC.64 R2, c[0x0][0x988] ;  /* 0x00026200ff027b82 */ /* 0x000e620000000a00 */
[----:B------:R-:W1:Y:S02]  /*0150*/  LDCU.64 UR4, c[0x0][0x358] ;  /* 0x00006b00ff0477ac */ /* 0x000e640008000a00 */
[----:B-1----:R1:W5:Y:S01]  /*0160*/  LDG.E R27, desc[UR4][R2.64] ;  /* 0x00000004021b7981 */ /* 0x002362000c1e1900 */
[----:B------:R-:W-:Y:S01]  /*0170*/  HFMA2 R59, -RZ, RZ, 0, 5.9604644775390625e-08 ;  /* 0x00000001ff3b7431 */ /* 0x000fe200000001ff */
[----:B------:R-:W-:Y:S05]  /*0180*/  BRA `(.L_x_0) ;  /* 0x00000000000c7947 */ /* 0x000fea0003800000 */
.L_x_1:
[----:B------:R-:W1:Y:S01]  /*0190*/  LDCU UR4, c[0x0][0x980] ;  /* 0x00013000ff0477ac */ /* 0x000e620008000800 */
[----:B------:R-:W-:Y:S01]  /*01a0*/  HFMA2 R59, -RZ, RZ, 0, 5.9604644775390625e-08 ;  /* 0x00000001ff3b7431 */ /* 0x000fe200000001ff */
[----:B-1----:R-:W-:-:S07]  /*01b0*/  MOV R27, UR4 ;  /* 0x00000004001b7c02 */ /* 0x002fce0008000f00 */
.L_x_0:
[----:B------:R-:W2:Y:S02]  /*01c0*/  LDCU.64 UR4, c[0x0][0x9b0] ;  /* 0x00013600ff0477ac */ /* 0x000ea40008000a00 */
[----:B--2---:R-:W-:-:S04]  /*01d0*/  UISETP.NE.U32.AND UP0, UPT, UR4, URZ, UPT ;  /* 0x000000ff0400728c */ /* 0x004fc8000bf05070 */
[----:B------:R-:W-:-:S09]  /*01e0*/  UISETP.NE.AND.EX UP0, UPT, UR5, URZ, UPT, UP0 ;  /* 0x000000ff0500728c */ /* 0x000fd2000bf05300 */
[----:B------:R-:W-:Y:S05]  /*01f0*/  BRA.U UP0, `(.L_x_2) ;  /* 0x0000000100287547 */ /* 0x000fea000b800000 */
[----:B------:R-:W2:Y:S02]  /*0200*/  LDCU.64 UR4, c[0x0][0x9a8] ;  /* 0x00013500ff0477ac */ /* 0x000ea40008000a00 */
[----:B--2---:R-:W-:-:S04]  /*0210*/  UISETP.NE.U32.AND UP0, UPT, UR4, URZ, UPT ;  /* 0x000000ff0400728c */ /* 0x004fc8000bf05070 */
[----:B------:R-:W-:-:S09]  /*0220*/  UISETP.NE.AND.EX UP0, UPT, UR5, URZ, UPT, UP0 ;  /* 0x000000ff0500728c */ /* 0x000fd2000bf05300 */
[----:B------:R-:W-:Y:S05]  /*0230*/  BRA.U !UP0, `(.L_x_3) ;  /* 0x0000000108107547 */ /* 0x000fea000b800000 */
[----:B------:R-:W2:Y:S01]  /*0240*/  LDC.64 R24, c[0x0][0x9a8] ;  /* 0x00026a00ff187b82 */ /* 0x000ea20000000a00 */
[----:B------:R-:W2:Y:S02]  /*0250*/  LDCU.64 UR4, c[0x0][0x358] ;  /* 0x00006b00ff0477ac */ /* 0x000ea40008000a00 */
[----:B--2---:R2:W5:Y:S01]  /*0260*/  LDG.E R24, desc[UR4][R24.64] ;  /* 0x0000000418187981 */ /* 0x004562000c1e1900 */
[----:B------:R-:W-:Y:S05]  /*0270*/  BRA `(.L_x_2) ;  /* 0x0000000000087947 */ /* 0x000fea0003800000 */
.L_x_3:
[----:B------:R-:W2:Y:S02]  /*0280*/  LDCU UR4, c[0x0][0x9a0] ;  /* 0x00013400ff0477ac */ /* 0x000ea40008000800 */
[----:B--2---:R-:W-:Y:S02]  /*0290*/  MOV R24, UR4 ;  /* 0x0000000400187c02 */ /* 0x004fe40008000f00 */
.L_x_2:
[----:B------:R-:W-:Y:S01]  /*02a0*/  IMAD.U32 R0, RZ, RZ, UR18 ;  /* 0x00000012ff007e24 */ /* 0x000fe2000f8e00ff */
[----:B------:R-:W-:Y:S04]  /*02b0*/  BSSY.RECONVERGENT B0, `(.L_x_4) ;  /* 0x000000c000007945 */ /* 0x000fe80003800200 */
[C---:B------:R-:W-:Y:S02]  /*02c0*/  ISETP.NE.OR P2, PT, R0.reuse, 0x1, !P1 ;  /* 0x000000010000780c */ /* 0x040fe40004f45670 */
[----:B------:R-:W-:-:S11]  /*02d0*/  ISETP.NE.OR P0, PT, R0, 0x3, !P1 ;  /* 0x000000030000780c */ /* 0x000fd60004f05670 */
[----:B------:R-:W-:Y:S05]  /*02e0*/  @P2 BRA `(.L_x_5) ;  /* 0x0000000000202947 */ /* 0x000fea0003800000 */
[----:B------:R-:W3:Y:S02]  /*02f0*/  LDCU.64 UR4, c[0x0][0x348] ;  /* 0x00006900ff0477ac */ /* 0x000ee40008000a00 */
[----:B---3--:R-:W-:Y:S02]  /*0300*/  UIADD3 UR6, UP1, UPT, UR4, 0x80, URZ ;  /* 0x0000008004067890 */ /* 0x008fe4000ff3e0ff */
[----:B------:R-:W-:Y:S02]  /*0310*/  UIADD3 UR4, UP0, UPT, UR4, 0x200, URZ ;  /* 0x0000020004047890 */ /* 0x000fe4000ff1e0ff */
[----:B------:R-:W-:Y:S02]  /*0320*/  UIADD3.X UR7, UPT, UPT, URZ, UR5, URZ, UP1, !UPT ;  /* 0x00000005ff077290 */ /* 0x000fe40008ffe4ff */
[----:B------:R-:W-:-:S07]  /*0330*/  UIADD3.X UR5, UPT, UPT, URZ, UR5, URZ, UP0, !UPT ;  /* 0x00000005ff057290 */ /* 0x000fce00087fe4ff */
[----:B------:R3:W-:Y:S02]  /*0340*/  UTMACCTL.PF [UR6] ;  /* 0x00000000060079b9 */ /* 0x0007e40008040000 */
[----:B------:R3:W-:Y:S02]  /*0350*/  UTMACCTL.PF [UR4] ;  /* 0x00000000040079b9 */ /* 0x0007e40008040000 */
[----:B---3--:R-:W-:Y:S01]  /*0360*/  NOP ;  /* 0x0000000000007918 */ /* 0x008fe20000000000 */
.L_x_5:
[----:B------:R-:W-:Y:S05]  /*0370*/  BSYNC.RECONVERGENT B0 ;  /* 0x0000000000007941 */ /* 0x000fea0003800200 */
.L_x_4:
[----:B------:R-:W-:Y:S04]  /*0380*/  BSSY.RECONVERGENT B0, `(.L_x_6) ;  /* 0x000000a000007945 */ /* 0x000fe80003800200 */
        /* <DEDUP_REMOVED lines=9> */
.L_x_7:
[----:B------:R-:W-:Y:S05]  /*0420*/  BSYNC.RECONVERGENT B0 ;  /* 0x0000000000007941 */ /* 0x000fea0003800200 */
.L_x_6:
[----:B------:R-:W3:Y:S01]  /*0430*/  LDCU.64 UR4, c[0x0][0x988] ;  /* 0x00013100ff0477ac */ /* 0x000ee20008000a00 */
[----:B------:R-:W-:Y:S02]  /*0440*/  UISETP.EQ.U32.AND UP2, UPT, UR8, URZ, UPT ;  /* 0x000000ff0800728c */ /* 0x000fe4000bf42070 */
[----:B------:R-:W-:Y:S02]  /*0450*/  UPLOP3.LUT UP3, UPT, UPT, UPT, UPT, 0x80, 0x8 ;  /* 0x000000000008789c */ /* 0x000fe40003f6f070 */
[----:B---3--:R-:W-:-:S04]  /*0460*/  UISETP.NE.U32.AND UP0, UPT, UR4, URZ, UPT ;  /* 0x000000ff0400728c */ /* 0x008fc8000bf05070 */
[----:B------:R-:W-:-:S04]  /*0470*/  UISETP.NE.AND.EX UP1, UPT, UR5, URZ, UPT, UP0 ;  /* 0x000000ff0500728c */ /* 0x000fc8000bf25300 */
[----:B------:R-:W-:-:S04]  /*0480*/  UISETP.EQ.OR.EX UP4, UPT, UR9, URZ, !UP1, UP2 ;  /* 0x000000ff0900728c */ /* 0x000fc8000cf82720 */
[----:B------:R-:W-:-:S06]  /*0490*/  UP2UR UR4, UPR, URZ, 0x10 ;  /* 0x00000010ff047883 */ /* 0x000fcc0008000000 */
[----:B------:R-:W-:Y:S01]  /*04a0*/  MOV R69, UR4 ;  /* 0x0000000400457c02 */ /* 0x000fe20008000f00 */
[----:B------:R-:W-:Y:S06]  /*04b0*/  BRA.U !UP4, `(.L_x_8) ;  /* 0x000000010c207547 */ /* 0x000fec000b800000 */
[----:B------:R-:W-:Y:S01]  /*04c0*/  UISETP.NE.U32.AND UP2, UPT, UR8, URZ, UPT ;  /* 0x000000ff0800728c */ /* 0x000fe2000bf45070 */
[----:B-----5:R-:W-:Y:S01]  /*04d0*/  FSETP.NEU.AND P0, PT, R27, RZ, PT ;  /* 0x000000ff1b00720b */ /* 0x020fe20003f0d000 */
[----:B------:R-:W-:Y:S02]  /*04e0*/  USEL UR4, URZ, 0xffffffff, UP1 ;  /* 0xffffffffff047887 */ /* 0x000fe40008800000 */
[----:B------:R-:W-:-:S10]  /*04f0*/  UISETP.NE.AND.EX UP2, UPT, UR9, URZ, UPT, UP2 ;  /* 0x000000ff0900728c */ /* 0x000fd4000bf45320 */
[----:B------:R-:W-:Y:S01]  /*0500*/  VOTEU.ANY UP0, P0 ;  /* 0x0000000000ff7886 */ /* 0x000fe20000000100 */
[----:B------:R-:W-:-:S04]  /*0510*/  @!UP2 USEL UR4, URZ, 0xffffffff, UP0 ;  /* 0xffffffffff04a887 */ /* 0x000fc80008000000 */
[----:B------:R-:W-:-:S04]  /*0520*/  ULOP3.LUT UR4, UR4, 0x1, URZ, 0xc0, !UPT ;  /* 0x0000000104047892 */ /* 0x000fc8000f8ec0ff */
[----:B------:R-:W-:-:S11]  /*0530*/  UISETP.NE.U32.AND UP3, UPT, UR4, 0x1, UPT ;  /* 0x000000010400788c */ /* 0x000fd6000bf65070 */
.L_x_8:
[----:B------:R-:W3:Y:S01]  /*0540*/  SHFL.IDX PT, R0, R60, RZ, 0x1f ;  /* 0x00001fff3c007589 */ /* 0x000ee200000e0000 */
[----:B------:R-:W-:Y:S02]  /*0550*/  UISETP.NE.AND UP5, UPT, UR18, 0x2, UPT ;  /* 0x000000021200788c */ /* 0x000fe4000bfa5270 */
[----:B------:R-:W-:Y:S02]  /*0560*/  UISETP.NE.AND UP0, UPT, UR18, 0x2, UPT ;  /* 0x000000021200788c */ /* 0x000fe4000bf05270 */
[----:B------:R-:W-:Y:S02]  /*0570*/  UISETP.NE.OR UP2, UPT, UR38, URZ, UP5 ;  /* 0x000000ff2600728c */ /* 0x000fe4000af45670 */
[----:B------:R-:W-:-:S04]  /*0580*/  USEL UR56, URZ, 0x1, UP0 ;  /* 0x00000001ff387887 */ /* 0x000fc80008000000 */
[----:B------:R-:W-:Y:S02]  /*0590*/  PLOP3.LUT P3, PT, P1, PT, UP2, 0xae, 0xea ;  /* 0x0000000000ea781c */ /* 0x000fe40000f6f52e */
[----:B---3--:R-:W-:-:S13]  /*05a0*/  ISETP.NE.AND P0, PT, R0, RZ, PT ;  /* 0x000000ff0000720c */ /* 0x008fda0003f05270 */
[----:B------:R-:W-:Y:S05]  /*05b0*/  @P0 BRA `(.L_x_9) ;  /* 0x00000000007c0947 */ /* 0x000fea0003800000 */
[----:B------:R-:W-:Y:S01]  /*05c0*/  ELECT P0, URZ, PT ;  /* 0x0000000000ff782f */ /* 0x000fe20003800000 */
[----:B------:R-:W-:-:S12]  /*05d0*/  BSSY.RECONVERGENT B0, `(.L_x_9) ;  /* 0x000001d000007945 */ /* 0x000fd80003800200 */
[----:B------:R-:W-:Y:S05]  /*05e0*/  @!P0 BRA `(.L_x_10) ;  /* 0x00000000006c8947 */ /* 0x000fea0003800000 */
[----:B------:R-:W3:Y:S01]  /*05f0*/  S2UR UR5, SR_CgaCtaId ;  /* 0x00000000000579c3 */ /* 0x000ee20000008800 */
[----:B------:R-:W-:Y:S01]  /*0600*/  UMOV UR4, 0x400 ;  /* 0x0000040000047882 */ /* 0x000fe20000000000 */
[----:B------:R-:W-:Y:S02]  /*0610*/  UMOV UR6, 0x1 ;  /* 0x0000000100067882 */ /* 0x000fe40000000000 */
[----:B------:R-:W-:-:S04]  /*0620*/  UIADD3 UR6, UPT, UPT, -UR6, 0x100000, URZ ;  /* 0x0010000006067890 */ /* 0x000fc8000fffe1ff */
[----:B------:R-:W-:Y:S02]  /*0630*/  USHF.L.U32 UR7, UR6, 0xb, URZ ;  /* 0x0000000b06077899 */ /* 0x000fe400080006ff */
[----:B------:R-:W-:Y:S02]  /*0640*/  USHF.L.U32 UR6, UR6, 0x1, URZ ;  /* 0x0000000106067899 */ /* 0x000fe400080006ff */
[----:B---3--:R-:W-:Y:S01]  /*0650*/  ULEA UR4, UR5, UR4, 0x18 ;  /* 0x0000000405047291 */ /* 0x008fe2000f8ec0ff */
[----:B------:R-:W3:Y:S11]  /*0660*/  FENCE.VIEW.ASYNC.S ;  /* 0x00000000000073c6 */ /* 0x000ef60000000000 */
[----:B---3--:R3:W4:Y:S01]  /*0670*/  SYNCS.EXCH.64 URZ, [UR4], UR6 ;  /* 0x0000000604ff75b2 */ /* 0x0087220008000100 */
[----:B------:R3:W1:Y:S01]  /*0680*/  SYNCS.EXCH.64 URZ, [UR4+0x48], UR6 ;  /* 0x0000480604ff75b2 */ /* 0x0006620008000100 */
        /* <DEDUP_REMOVED lines=15> */
[----:B------:R3:W1:Y:S02]  /*0780*/  SYNCS.EXCH.64 URZ, [UR4+0x88], UR6 ;  /* 0x0000880604ff75b2 */ /* 0x0006640008000100 */
[----:B---3--:R-:W-:Y:S01]  /*0790*/  NOP ;  /* 0x0000000000007918 */ /* 0x008fe20000000000 */
.L_x_10:
[----:B------:R-:W-:Y:S05]  /*07a0*/  BSYNC.RECONVERGENT B0 ;  /* 0x0000000000007941 */ /* 0x000fea0003800200 */
.L_x_9:
[----:B------:R-:W3:Y:S01]  /*07b0*/  SHFL.IDX PT, R0, R60, RZ, 0x1f ;  /* 0x00001fff3c007589 */ /* 0x000ee200000e0000 */
[----:B------:R-:W-:Y:S01]  /*07c0*/  NOP ;  /* 0x0000000000007918 */ /* 0x000fe20000000000 */
[----:B---3--:R-:W-:-:S13]  /*07d0*/  ISETP.NE.AND P0, PT, R0, 0x1, PT ;  /* 0x000000010000780c */ /* 0x008fda0003f05270 */
[----:B------:R-:W-:Y:S05]  /*07e0*/  @P0 BRA `(.L_x_11) ;  /* 0x0000000000580947 */ /* 0x000fea0003800000 */
[----:B------:R-:W3:Y:S01]  /*07f0*/  S2UR UR5, SR_CgaCtaId ;  /* 0x00000000000579c3 */ /* 0x000ee20000008800 */
[----:B------:R-:W-:Y:S01]  /*0800*/  UMOV UR4, 0x400 ;  /* 0x0000040000047882 */ /* 0x000fe20000000000 */
[----:B------:R-:W-:Y:S01]  /*0810*/  UMOV UR8, 0x20 ;  /* 0x0000002000087882 */ /* 0x000fe20000000000 */
[----:B------:R-:W-:Y:S01]  /*0820*/  UMOV UR6, 0x80 ;  /* 0x0000008000067882 */ /* 0x000fe20000000000 */
[----:B------:R-:W-:-:S04]  /*0830*/  UIADD3 UR8, UPT, UPT, -UR8, 0x100000, URZ ;  /* 0x0010000008087890 */ /* 0x000fc8000fffe1ff */
[----:B------:R-:W-:Y:S02]  /*0840*/  USHF.L.U32 UR9, UR8, 0xb, URZ ;  /* 0x0000000b08097899 */ /* 0x000fe400080006ff */
[----:B------:R-:W-:Y:S02]  /*0850*/  USHF.L.U32 UR8, UR8, 0x1, URZ ;  /* 0x0000000108087899 */ /* 0x000fe400080006ff */
[----:B------:R-:W-:-:S04]  /*0860*/  UIADD3 UR6, UPT, UPT, -UR6, 0x100000, URZ ;  /* 0x0010000006067890 */ /* 0x000fc8000fffe1ff */
[----:B------:R-:W-:Y:S02]  /*0870*/  USHF.L.U32 UR7, UR6, 0xb, URZ ;  /* 0x0000000b06077899 */ /* 0x000fe400080006ff */
[----:B------:R-:W-:Y:S01]  /*0880*/  USHF.L.U32 UR6, UR6, 0x1, URZ ;  /* 0x0000000106067899 */ /* 0x000fe200080006ff */
[----:B------:R-:W-:Y:S01]  /*0890*/  ELECT P0, URZ, PT ;  /* 0x0000000000ff782f */ /* 0x000fe20003800000 */
[----:B---3--:R-:W-:Y:S01]  /*08a0*/  ULEA UR4, UR5, UR4, 0x18 ;  /* 0x0000000405047291 */ /* 0x008fe2000f8ec0ff */
[----:B------:R-:W3:Y:S11]  /*08b0*/  FENCE.VIEW.ASYNC.S ;  /* 0x00000000000073c6 */ /* 0x000ef60000000000 */
[----:B---3--:R3:W1:Y:S01]  /*08c0*/  SYNCS.EXCH.64 URZ, [UR4+0x90], UR8 ;  /* 0x0000900804ff75b2 */ /* 0x0086620008000100 */
[----:B------:R3:W1:Y:S01]  /*08d0*/  SYNCS.EXCH.64 URZ, [UR4+0xb0], UR6 ;  /* 0x0000b00604ff75b2 */ /* 0x0006620008000100 */
[----:B------:R3:W1:Y:S01]  /*08e0*/  SYNCS.EXCH.64 URZ, [UR4+0x98], UR8 ;  /* 0x0000980804ff75b2 */ /* 0x0006620008000100 */
[----:B------:R3:W1:Y:S01]  /*08f0*/  SYNCS.EXCH.64 URZ, [UR4+0xb8], UR6 ;  /* 0x0000b80604ff75b2 */ /* 0x0006620008000100 */
[----:B------:R3:W1:Y:S01]  /*0900*/  SYNCS.EXCH.64 URZ, [UR4+0xa0], UR8 ;  /* 0x0000a00804ff75b2 */ /* 0x0006620008000100 */
[----:B------:R3:W1:Y:S01]  /*0910*/  SYNCS.EXCH.64 URZ, [UR4+0xc0], UR6 ;  /* 0x0000c00604ff75b2 */ /* 0x0006620008000100 */
[----:B------:R3:W1:Y:S01]  /*0920*/  SYNCS.EXCH.64 URZ, [UR4+0xa8], UR8 ;  /* 0x0000a80804ff75b2 */ /* 0x0006620008000100 */
[----:B------:R3:W1:Y:S01]  /*0930*/  SYNCS.EXCH.64 URZ, [UR4+0xc8], UR6 ;  /* 0x0000c80604ff75b2 */ /* 0x0006620008000100 */
[----:B------:R-:W-:Y:S01]  /*0940*/  NOP ;  /* 0x0000000000007918 */ /* 0x000fe20000000000 */
.L_x_11:
[----:B------:R-:W2:Y:S01]  /*0950*/  SHFL.IDX PT, R0, R60, RZ, 0x1f ;  /* 0x00001fff3c007589 */ /* 0x000ea200000e0000 */
[----:B------:R-:W-:Y:S01]  /*0960*/  NOP ;  /* 0x0000000000007918 */ /* 0x000fe20000000000 */
[----:B--2---:R-:W-:-:S13]  /*0970*/  ISETP.NE.AND P0, PT, R0, 0x3, PT ;  /* 0x000000030000780c */ /* 0x004fda0003f05270 */
[----:B------:R-:W-:Y:S05]  /*0980*/  @P0 BRA `(.L_x_12) ;  /* 0x0000000000300947 */ /* 0x000fea0003800000 */
[----:B------:R-:W2:Y:S01]  /*0990*/  S2UR UR5, SR_CgaCtaId ;  /* 0x00000000000579c3 */ /* 0x000ea20000008800 */
[----:B---3--:R-:W-:Y:S01]  /*09a0*/  UMOV UR4, 0x400 ;  /* 0x0000040000047882 */ /* 0x008fe20000000000 */
[----:B------:R-:W-:Y:S01]  /*09b0*/  UMOV UR6, 0x20 ;  /* 0x0000002000067882 */ /* 0x000fe20000000000 */
[----:B------:R-:W-:Y:S01]  /*09c0*/  ELECT P0, URZ, PT ;  /* 0x0000000000ff782f */ /* 0x000fe20003800000 */
[----:B------:R-:W-:-:S04]  /*09d0*/  UIADD3 UR6, UPT, UPT, -UR6, 0x100000, URZ ;  /* 0x0010000006067890 */ /* 0x000fc8000fffe1ff */
[----:B------:R-:W-:Y:S02]  /*09e0*/  USHF.L.U32 UR7, UR6, 0xb, URZ ;  /* 0x0000000b06077899 */ /* 0x000fe400080006ff */
[----:B------:R-:W-:Y:S02]  /*09f0*/  USHF.L.U32 UR6, UR6, 0x1, URZ ;  /* 0x0000000106067899 */ /* 0x000fe400080006ff */
[----:B--2---:R-:W-:Y:S01]  /*0a00*/  ULEA UR4, UR5, UR4, 0x18 ;  /* 0x0000000405047291 */ /* 0x004fe2000f8ec0ff */
[----:B------:R-:W2:Y:S11]  /*0a10*/  FENCE.VIEW.ASYNC.S ;  /* 0x00000000000073c6 */ /* 0x000eb60000000000 */
[----:B--2---:R2:W3:Y:S01]  /*0a20*/  SYNCS.EXCH.64 URZ, [UR4+0xd0], UR6 ;  /* 0x0000d00604ff75b2 */ /* 0x0044e20008000100 */
[----:B------:R2:W1:Y:S01]  /*0a30*/  SYNCS.EXCH.64 URZ, [UR4+0xd8], UR6 ;  /* 0x0000d80604ff75b2 */ /* 0x0004620008000100 */
[----:B------:R-:W-:Y:S01]  /*0a40*/  NOP ;  /* 0x0000000000007918 */ /* 0x000fe20000000000 */
.L_x_12:
[----:B------:R-:W4:Y:S01]  /*0a50*/  SHFL.IDX PT, R0, R60, RZ, 0x1f ;  /* 0x00001fff3c007589 */ /* 0x000f2200000e0000 */
[----:B------:R-:W-:Y:S01]  /*0a60*/  NOP ;  /* 0x0000000000007918 */ /* 0x000fe20000000000 */
[----:B----4-:R-:W-:-:S13]  /*0a70*/  ISETP.NE.AND P0, PT, R0, 0x4, PT ;  /* 0x000000040000780c */ /* 0x010fda0003f05270 */
[----:B------:R-:W-:Y:S05]  /*0a80*/  @P0 BRA `(.L_x_13) ;  /* 0x0000000000440947 */ /* 0x000fea0003800000 */
[----:B------:R-:W4:Y:S01]  /*0a90*/  S2UR UR5, SR_CgaCtaId ;  /* 0x00000000000579c3 */ /* 0x000f220000008800 */
[----:B--23--:R-:W-:Y:S01]  /*0aa0*/  UMOV UR4, 0x1e0 ;  /* 0x000001e000047882 */ /* 0x00cfe20000000000 */
[----:B------:R-:W-:Y:S01]  /*0ab0*/  UMOV UR6, 0x400 ;  /* 0x0000040000067882 */ /* 0x000fe20000000000 */
[----:B------:R-:W-:Y:S01]  /*0ac0*/  USEL UR4, UR4, 0x1a0, UP3 ;  /* 0x000001a004047887 */ /* 0x000fe20009800000 */
[----:B------:R-:W-:Y:S01]  /*0ad0*/  UMOV UR8, 0x1 ;  /* 0x0000000100087882 */ /* 0x000fe20000000000 */
[----:B------:R-:W-:Y:S01]  /*0ae0*/  ELECT P0, URZ, PT ;  /* 0x0000000000ff782f */ /* 0x000fe20003800000 */
[----:B------:R-:W-:-:S04]  /*0af0*/  UIADD3 UR8, UPT, UPT, -UR8, 0x100000, URZ ;  /* 0x0010000008087890 */ /* 0x000fc8000fffe1ff */
[----:B------:R-:W-:Y:S02]  /*0b00*/  USHF.L.U32 UR9, UR8, 0xb, URZ ;  /* 0x0000000b08097899 */ /* 0x000fe400080006ff */
[----:B------:R-:W-:Y:S02]  /*0b10*/  USHF.L.U32 UR8, UR8, 0x1, URZ ;  /* 0x0000000108087899 */ /* 0x000fe400080006ff */
[----:B----4-:R-:W-:Y:S02]  /*0b20*/  ULEA UR6, UR5, UR6, 0x18 ;  /* 0x0000000605067291 */ /* 0x010fe4000f8ec0ff */
[----:B------:R-:W-:-:S04]  /*0b30*/  UIADD3 UR4, UPT, UPT, -UR4, 0x100000, URZ ;  /* 0x0010000004047890 */ /* 0x000fc8000fffe1ff */
[----:B------:R-:W-:Y:S02]  /*0b40*/  USHF.L.U32 UR5, UR4, 0xb, URZ ;  /* 0x0000000b04057899 */ /* 0x000fe400080006ff */
[----:B------:R-:W-:Y:S01]  /*0b50*/  USHF.L.U32 UR4, UR4, 0x1, URZ ;  /* 0x0000000104047899 */ /* 0x000fe200080006ff */
[----:B------:R-:W2:Y:S03]  /*0b60*/  FENCE.VIEW.ASYNC.S ;  /* 0x00000000000073c6 */ /* 0x000ea60000000000 */
[----:B--2---:R4:W2:Y:S08]  /*0b70*/  SYNCS.EXCH.64 URZ, [UR6+0xe0], UR8 ;  /* 0x0000e00806ff75b2 */ /* 0x0048b00008000100 */
[----:B------:R4:W3:Y:S02]  /*0b80*/  SYNCS.EXCH.64 URZ, [UR6+0xe8], UR4 ;  /* 0x0000e80406ff75b2 */ /* 0x0008e40008000100 */
[----:B----4-:R-:W-:Y:S01]  /*0b90*/  NOP ;  /* 0x0000000000007918 */ /* 0x010fe20000000000 */
.L_x_13:
[----:B------:R-:W4:Y:S01]  /*0ba0*/  SHFL.IDX PT, R0, R60, RZ, 0x1f ;  /* 0x00001fff3c007589 */ /* 0x000f2200000e0000 */
[----:B------:R-:W-:Y:S01]  /*0bb0*/  ISETP.NE.OR P1, PT, RZ, UR18, !P1 ;  /* 0x00000012ff007c0c */ /* 0x000fe2000cf25670 */
[----:B------:R-:W-:Y:S01]  /*0bc0*/  NOP ;  /* 0x0000000000007918 */ /* 0x000fe20000000000 */
[----:B----4-:R-:W-:-:S13]  /*0bd0*/  ISETP.NE.AND P0, PT, R0, 0x5, PT ;  /* 0x000000050000780c */ /* 0x010fda0003f05270 */
[----:B------:R-:W-:Y:S05]  /*0be0*/  @P0 BRA `(.L_x_14) ;  /* 0x0000000000480947 */ /* 0x000fea0003800000 */
[----:B------:R-:W4:Y:S01]  /*0bf0*/  S2UR UR5, SR_CgaCtaId ;  /* 0x00000000000579c3 */ /* 0x000f220000008800 */
[----:B--23--:R-:W-:Y:S01]  /*0c00*/  UMOV UR4, 0x400 ;  /* 0x0000040000047882 */ /* 0x00cfe20000000000 */
        /* <DEDUP_REMOVED lines=9> */
[----:B----4-:R-:W-:Y:S01]  /*0ca0*/  ULEA UR4, UR5, UR4, 0x18 ;  /* 0x0000000405047291 */ /* 0x010fe2000f8ec0ff */
[----:B------:R-:W2:Y:S11]  /*0cb0*/  FENCE.VIEW.ASYNC.S ;  /* 0x00000000000073c6 */ /* 0x000eb60000000000 */
[----:B--2---:R4:W2:Y:S01]  /*0cc0*/  SYNCS.EXCH.64 URZ, [UR4+0xf0], UR6 ;  /* 0x0000f00604ff75b2 */ /* 0x0048a20008000100 */
[----:B------:R4:W3:Y:S01]  /*0cd0*/  SYNCS.EXCH.64 URZ, [UR4+0x100], UR8 ;  /* 0x0001000804ff75b2 */ /* 0x0008e20008000100 */
[----:B------:R4:W1:Y:S01]  /*0ce0*/  SYNCS.EXCH.64 URZ, [UR4+0xf8], UR6 ;  /* 0x0000f80604ff75b2 */ /* 0x0008620008000100 */
[----:B------:R4:W1:Y:S02]  /*0cf0*/  SYNCS.EXCH.64 URZ, [UR4+0x108], UR8 ;  /* 0x0001080804ff75b2 */ /* 0x0008640008000100 */
[----:B----4-:R-:W-:Y:S01]  /*0d00*/  NOP ;  /* 0x0000000000007918 */ /* 0x010fe20000000000 */
.L_x_14:
[----:B--23--:R-:W2:Y:S01]  /*0d10*/  S2UR UR7, SR_CgaCtaId ;  /* 0x00000000000779c3 */ /* 0x00cea20000008800 */
[----:B------:R-:W-:Y:S01]  /*0d20*/  VOTEU.ALL UP0, P1 ;  /* 0x0000000000ff7886 */ /* 0x000fe20000800000 */
[----:B------:R-:W-:Y:S01]  /*0d30*/  UMOV UR4, 0x20 ;  /* 0x0000002000047882 */ /* 0x000fe20000000000 */
[----:B------:R-:W-:Y:S01]  /*0d40*/  NOP ;  /* 0x0000000000007918 */ /* 0x000fe20000000000 */
[----:B-1----:R-:W-:Y:S01]  /*0d50*/  LOP3.LUT R3, R57, 0x1f, RZ, 0xc0, !PT ;  /* 0x0000001f39037812 */ /* 0x002fe200078ec0ff */
[----:B------:R-:W-:Y:S01]  /*0d60*/  UISETP.NE.AND UP4, UPT, UR18, URZ, UPT ;  /* 0x000000ff1200728c */ /* 0x000fe2000bf85270 */
[----:B------:R-:W-:Y:S01]  /*0d70*/  @!UP0 UMOV UR6, 0x400 ;  /* 0x0000040000068882 */ /* 0x000fe20000000000 */
[----:B------:R-:W-:-:S04]  /*0d80*/  @!UP0 UIADD3 UR4, UPT, UPT, -UR4, 0x100000, URZ ;  /* 0x0010000004048890 */ /* 0x000fc8000fffe1ff */
[----:B------:R-:W-:Y:S02]  /*0d90*/  @!UP0 USHF.L.U32 UR5, UR4, 0xb, URZ ;  /* 0x0000000b04058899 */ /* 0x000fe400080006ff */
[----:B------:R-:W-:Y:S02]  /*0da0*/  @!UP0 USHF.L.U32 UR4, UR4, 0x1, URZ ;  /* 0x0000000104048899 */ /* 0x000fe400080006ff */
[----:B--2---:R-:W-:Y:S01]  /*0db0*/  @!UP0 ULEA UR6, UR7, UR6, 0x18 ;  /* 0x0000000607068291 */ /* 0x004fe2000f8ec0ff */
[----:B------:R-:W1:Y:S01]  /*0dc0*/  LDCU UR7, c[0x0][0x36c] ;  /* 0x00006d80ff0777ac */ /* 0x000e620008000800 */
[----:B------:R-:W-:Y:S01]  /*0dd0*/  VOTEU.ALL UP0, P1 ;  /* 0x0000000000ff7886 */ /* 0x000fe20000800000 */
[----:B------:R-:W2:Y:S09]  /*0de0*/  FENCE.VIEW.ASYNC.S ;  /* 0x00000000000073c6 */ /* 0x000eb20000000000 */
[----:B--2---:R2:W3:Y:S01]  /*0df0*/  @!UP0 SYNCS.EXCH.64 URZ, [UR6+0x110], UR4 ;  /* 0x0001100406ff85b2 */ /* 0x0044e20008000100 */
[----:B-1----:R-:W-:-:S09]  /*0e00*/  UISETP.EQ.U32.AND UP6, UPT, UR7, 0x1, UPT ;  /* 0x000000010700788c */ /* 0x002fd2000bfc2070 */
[----:B--2---:R-:W-:Y:S05]  /*0e10*/  BRA.U !UP6, `(.L_x_15) ;  /* 0x000000010e087547 */ /* 0x004fea000b800000 */
[----:B---3--:R-:W-:Y:S01]  /*0e20*/  UCGABAR_ARV ;  /* 0x00000000000079c7 */ /* 0x008fe20008000000 */
[----:B------:R-:W-:Y:S05]  /*0e30*/  BRA `(.L_x_16) ;  /* 0x0000000000047947 */ /* 0x000fea0003800000 */
.L_x_15:
[----:B---3--:R-:W-:Y:S01]  /*0e40*/  NOP ;  /* 0x0000000000007918 */ /* 0x008fe20000000000 */
.L_x_16:
[----:B------:R-:W1:Y:S01]  /*0e50*/  S2UR UR21, SR_CTAID.X ;  /* 0x00000000001579c3 */ /* 0x000e620000002500 */
[----:B------:R-:W-:-:S05]  /*0e60*/  CS2R.32 R68, SR_CgaSize ;  /* 0x0000000000447805 */ /* 0x000fca0000008a00 */
[----:B------:R-:W-:-:S05]  /*0e70*/  IMAD R68, R68, -0xa0, RZ ;  /* 0xffffff6044447824 */ /* 0x000fca00078e02ff */
[----:B------:R-:W-:-:S14]  /*0e80*/  R2UR UR5, R68 ;  /* 0x00000000440572ca */ /* 0x000fdc00000e0000 */
[----:B------:R-:W2:Y:S01]  /*0e90*/  LDCU UR5, c[0x0][UR5+0x2b0] ;  /* 0x00005600050577ac */ /* 0x000ea20008000800 */
[----:B------:R-:W-:-:S05]  /*0ea0*/  CS2R.32 R68, SR_CgaSize ;  /* 0x0000000000447805 */ /* 0x000fca0000008a00 */
[----:B------:R-:W-:-:S05]  /*0eb0*/  IMAD R68, R68, -0xa0, RZ ;  /* 0xffffff6044447824 */ /* 0x000fca00078e02ff */
[----:B------:R-:W-:-:S14]  /*0ec0*/  R2UR UR4, R68 ;  /* 0x00000000440472ca */ /* 0x000fdc00000e0000 */
[----:B------:R-:W3:Y:S01]  /*0ed0*/  LDCU UR4, c[0x0][UR4+0x2b4] ;  /* 0x00005680040477ac */ /* 0x000ee20008000800 */
[----:B------:R-:W4:Y:S01]  /*0ee0*/  S2UR UR24, SR_CTAID.Y ;  /* 0x00000000001879c3 */ /* 0x000f220000002600 */
[----:B------:R-:W-:-:S05]  /*0ef0*/  CS2R.32 R68, SR_CgaSize ;  /* 0x0000000000447805 */ /* 0x000fca0000008a00 */
[----:B------:R-:W-:-:S05]  /*0f00*/  IMAD R68, R68, -0xa0, RZ ;  /* 0xffffff6044447824 */ /* 0x000fca00078e02ff */
[----:B------:R-:W-:-:S14]  /*0f10*/  R2UR UR7, R68 ;  /* 0x00000000440772ca */ /* 0x000fdc00000e0000 */
[----:B------:R-:W3:Y:S01]  /*0f20*/  LDCU UR7, c[0x0][UR7+0x2a0] ;  /* 0x00005400070777ac */ /* 0x000ee20008000800 */
[----:B------:R-:W-:-:S05]  /*0f30*/  CS2R.32 R68, SR_CgaSize ;  /* 0x0000000000447805 */ /* 0x000fca0000008a00 */
[----:B------:R-:W-:-:S05]  /*0f40*/  IMAD R68, R68, -0xa0, RZ ;  /* 0xffffff6044447824 */ /* 0x000fca00078e02ff */
[----:B------:R-:W-:-:S14]  /*0f50*/  R2UR UR8, R68 ;  /* 0x00000000440872ca */ /* 0x000fdc00000e0000 */
[----:B------:R-:W3:Y:S01]  /*0f60*/  LDCU UR8, c[0x0][UR8+0x2a4] ;  /* 0x00005480080877ac */ /* 0x000ee20008000800 */
[----:B------:R-:W3:Y:S01]  /*0f70*/  LDCU UR19, c[0x0][0xc24] ;  /* 0x00018480ff1377ac */ /* 0x000ee20008000800 */
[----:B------:R-:W3:Y:S01]  /*0f80*/  LDCU UR39, c[0x0][0xc24] ;  /* 0x00018480ff2777ac */ /* 0x000ee20008000800 */
[----:B-1----:R-:W-:Y:S01]  /*0f90*/  I2FP.F32.U32 R2, UR21 ;  /* 0x0000001500027c45 */ /* 0x002fe20008201000 */
[----:B------:R-:W1:Y:S04]  /*0fa0*/  LDCU UR23, c[0x0][0xc30] ;  /* 0x00018600ff1777ac */ /* 0x000e680008000800 */
[----:B--2---:R-:W-:Y:S01]  /*0fb0*/  FMUL R2, R2, UR5 ;  /* 0x0000000502027c20 */ /* 0x004fe20008400000 */
[----:B----4-:R-:W-:-:S05]  /*0fc0*/  I2FP.F32.U32 R0, UR24 ;  /* 0x0000001800007c45 */ /* 0x010fca0008201000 */
[----:B------:R-:W2:Y:S01]  /*0fd0*/  F2I.U32.TRUNC.NTZ R2, R2 ;  /* 0x0000000200027305 */ /* 0x000ea2000020f000 */
[----:B---3--:R-:W-:-:S07]  /*0fe0*/  FMUL R0, R0, UR4 ;  /* 0x0000000400007c20 */ /* 0x008fce0008400000 */
[----:B------:R-:W3:Y:S01]  /*0ff0*/  F2I.U32.TRUNC.NTZ R0, R0 ;  /* 0x0000000000007305 */ /* 0x000ee2000020f000 */
[----:B--2---:R-:W-:Y:S02]  /*1000*/  R2UR UR4, R2 ;  /* 0x00000000020472ca */ /* 0x004fe400000e0000 */
[----:B------:R-:W-:Y:S02]  /*1010*/  PRMT R2, RZ, 0x7610, R2 ;  /* 0x00007610ff027816 */ /* 0x000fe40000000002 */
[----:B---3--:R-:W-:Y:S02]  /*1020*/  R2UR UR6, R0 ;  /* 0x00000000000672ca */ /* 0x008fe400000e0000 */
[----:B------:R-:W-:-:S07]  /*1030*/  PRMT R0, RZ, 0x7610, R0 ;  /* 0x00007610ff007816 */ /* 0x000fce0000000000 */
[----:B------:R-:W-:-:S04]  /*1040*/  UIADD3 UR5, UPT, UPT, -UR4, URZ, URZ ;  /* 0x000000ff04057290 */ /* 0x000fc8000fffe1ff */
[----:B------:R-:W-:Y:S02]  /*1050*/  UIMAD UR5, UR7, UR5, UR21 ;  /* 0x00000005070572a4 */ /* 0x000fe4000f8e0215 */
[----:B------:R-:W-:-:S04]  /*1060*/  UIADD3 UR4, UPT, UPT, -UR6, URZ, URZ ;  /* 0x000000ff06047290 */ /* 0x000fc8000fffe1ff */
[----:B------:R-:W-:Y:S01]  /*1070*/  IMAD.U32 R68, RZ, RZ, UR5 ;  /* 0x00000005ff447e24 */ /* 0x000fe2000f8e00ff */
[----:B------:R-:W-:-:S06]  /*1080*/  UIMAD UR4, UR8, UR4, UR24 ;  /* 0x00000004080472a4 */ /* 0x000fcc000f8e0218 */
[----:B------:R-:W-:Y:S01]  /*1090*/  IMAD.U32 R67, RZ, RZ, UR4 ;  /* 0x00000004ff437e24 */ /* 0x000fe2000f8e00ff */
[----:B-1----:R-:W-:Y:S06]  /*10a0*/  BRA.U UP4, `(.L_x_17) ;  /* 0x0000000104307547 */ /* 0x002fec000b800000 */
[----:B------:R-:W-:Y:S01]  /*10b0*/  R2UR UR5, R67 ;  /* 0x00000000430572ca */ /* 0x000fe200000e0000 */
[----:B------:R-:W-:Y:S01]  /*10c0*/  UMOV UR7, 0x3 ;  /* 0x0000000300077882 */ /* 0x000fe20000000000 */
[----:B------:R-:W-:-:S11]  /*10d0*/  R2UR UR4, R68 ;  /* 0x00000000440472ca */ /* 0x000fd600000e0000 */
[----:B------:R-:W-:-:S04]  /*10e0*/  UISETP.NE.AND UP0, UPT, UR5, URZ, UPT ;  /* 0x000000ff0500728c */ /* 0x000fc8000bf05270 */
[----:B------:R-:W-:Y:S02]  /*10f0*/  UISETP.LT.U32.OR UP0, UPT, UR4, 0x2, !UP0 ;  /* 0x000000020400788c */ /* 0x000fe4000c701470 */
[----:B------:R-:W-:Y:S02]  /*1100*/  ULOP3.LUT UR4, UR4, 0xfffffffe, URZ, 0xc0, !UPT ;  /* 0xfffffffe04047892 */ /* 0x000fe4000f8ec0ff */
[----:B------:R-:W-:Y:S02]  /*1110*/  USEL UR6, URZ, 0x1, !UP0 ;  /* 0x00000001ff067887 */ /* 0x000fe4000c000000 */
[----:B------:R-:W-:Y:S02]  /*1120*/  USEL UR5, URZ, 0x2, !UP0 ;  /* 0x00000002ff057887 */ /* 0x000fe4000c000000 */
[----:B------:R-:W-:Y:S02]  /*1130*/  USHF.L.U32 UR4, UR7, UR4, URZ ;  /* 0x0000000407047299 */ /* 0x000fe400080006ff */
[----:B------:R-:W-:-:S04]  /*1140*/  UIADD3 UR5, UPT, UPT, UR6, UR5, URZ ;  /* 0x0000000506057290 */ /* 0x000fc8000fffe0ff */
[----:B------:R-:W-:Y:S02]  /*1150*/  IMAD.U32 R0, RZ, RZ, UR4 ;  /* 0x00000004ff007e24 */ /* 0x000fe4000f8e00ff */
[----:B------:R-:W-:-:S07]  /*1160*/  IMAD.U32 R2, RZ, RZ, UR5 ;  /* 0x00000005ff027e24 */ /* 0x000fce000f8e00ff */
.L_x_17:
[----:B------:R-:W1:Y:S01]  /*1170*/  S2UR UR53, SR_CTAID.Z ;  /* 0x00000000003579c3 */ /* 0x000e620000002700 */
[----:B------:R-:W-:Y:S01]  /*1180*/  UISETP.GE.AND UP0, UPT, UR19, 0x1, UPT ;  /* 0x000000011300788c */ /* 0x000fe2000bf06270 */
[----:B------:R-:W-:-:S08]  /*1190*/  UMOV UR52, UR21 ;  /* 0x0000001500347c82 */ /* 0x000fd00008000000 */
[----:B------:R-:W-:Y:S05]  /*11a0*/  BRA.U !UP0, `(.L_x_18) ;  /* 0x0000000108d47547 */ /* 0x000fea000b800000 */
[----:B------:R-:W2:Y:S01]  /*11b0*/  LDCU.128 UR12, c[0x0][0xc10] ;  /* 0x00018200ff0c77ac */ /* 0x000ea20008000c00 */
[----:B------:R-:W3:Y:S01]  /*11c0*/  LDCU UR20, c[0x0][0xc0c] ;  /* 0x00018180ff1477ac */ /* 0x000ee20008000800 */
[----:B------:R-:W4:Y:S01]  /*11d0*/  LDCU UR6, c[0x0][0x370] ;  /* 0x00006e00ff0677ac */ /* 0x000f220008000800 */
[----:B------:R-:W1:Y:S01]  /*11e0*/  LDCU UR7, c[0x0][0x374] ;  /* 0x00006e80ff0777ac */ /* 0x000e620008000800 */
[----:B------:R-:W1:Y:S01]  /*11f0*/  LDCU UR22, c[0x0][0xc20] ;  /* 0x00018400ff1677ac */ /* 0x000e620008000800 */
[----:B--2---:R-:W-:Y:S02]  /*1200*/  UIMAD.WIDE.U32 UR4, UR21, UR12, URZ ;  /* 0x0000000c150472a5 */ /* 0x004fe4000f8e00ff */
[----:B---3--:R-:W-:Y:S01]  /*1210*/  UISETP.NE.AND UP0, UPT, UR20, 0x1, UPT ;  /* 0x000000011400788c */ /* 0x008fe2000bf05270 */
[----:B------:R-:W2:Y:S01]  /*1220*/  LDCU.64 UR8, c[0x0][0xc28] ;  /* 0x00018500ff0877ac */ /* 0x000ea20008000a00 */
[----:B----4-:R-:W-:-:S03]  /*1230*/  UIMAD.WIDE.U32 UR10, UR6, UR12, URZ ;  /* 0x0000000c060a72a5 */ /* 0x010fc6000f8e00ff */
[----:B------:R-:W-:Y:S01]  /*1240*/  UMOV UR4, UR5 ;  /* 0x0000000500047c82 */ /* 0x000fe20008000000 */
[----:B------:R-:W-:Y:S02]  /*1250*/  UISETP.NE.AND UP2, UPT, UR19, 0x1, UPT ;  /* 0x000000011300788c */ /* 0x000fe4000bf45270 */
[----:B------:R-:W-:Y:S01]  /*1260*/  USHF.R.U32.HI UR4, URZ, UR13, UR4 ;  /* 0x0000000dff047299 */ /* 0x000fe20008011604 */
[----:B------:R-:W-:Y:S01]  /*1270*/  UMOV UR10, UR11 ;  /* 0x0000000b000a7c82 */ /* 0x000fe20008000000 */
[----:B------:R-:W-:Y:S02]  /*1280*/  UIMAD.WIDE.U32 UR16, UR24, UR15, URZ ;  /* 0x0000000f181072a5 */ /* 0x000fe4000f8e00ff */
[----:B------:R-:W-:Y:S02]  /*1290*/  USEL UR5, UR21, UR4, !UP0 ;  /* 0x0000000415057287 */ /* 0x000fe4000c000000 */
[----:B------:R-:W-:Y:S02]  /*12a0*/  @UP0 USHF.R.U32.HI UR6, URZ, UR13, UR10 ;  /* 0x0000000dff060299 */ /* 0x000fe4000801160a */
[----:B------:R-:W-:-:S02]  /*12b0*/  UISETP.NE.AND UP0, UPT, UR14, 0x1, UPT ;  /* 0x000000010e00788c */ /* 0x000fc4000bf05270 */
[----:B-1----:R-:W-:Y:S02]  /*12c0*/  UIMAD.WIDE.U32 UR10, UR7, UR15, URZ ;  /* 0x0000000f070a72a5 */ /* 0x002fe4000f8e00ff */
[----:B--2---:R-:W-:Y:S01]  /*12d0*/  UIMAD.WIDE.U32 UR12, UR6, UR8, URZ ;  /* 0x00000008060c72a5 */ /* 0x004fe2000f8e00ff */
[----:B------:R-:W-:Y:S01]  /*12e0*/  UMOV UR4, UR17 ;  /* 0x0000001100047c82 */ /* 0x000fe20008000000 */
[----:B------:R-:W-:-:S03]  /*12f0*/  UIADD3 UR52, UPT, UPT, -UR5, URZ, URZ ;  /* 0x000000ff05347290 */ /* 0x000fc6000fffe1ff */
[----:B------:R-:W-:Y:S01]  /*1300*/  UMOV UR10, UR11 ;  /* 0x0000000b000a7c82 */ /* 0x000fe20008000000 */
[----:B------:R-:W-:Y:S02]  /*1310*/  USHF.R.U32.HI UR4, URZ, UR22, UR4 ;  /* 0x00000016ff047299 */ /* 0x000fe40008011604 */
[----:B------:R-:W-:Y:S01]  /*1320*/  @UP0 USHF.R.U32.HI UR7, URZ, UR22, UR10 ;  /* 0x00000016ff070299 */ /* 0x000fe2000801160a */
[----:B------:R-:W-:Y:S01]  /*1330*/  UMOV UR12, UR13 ;  /* 0x0000000d000c7c82 */ /* 0x000fe20008000000 */
[----:B------:R-:W-:Y:S02]  /*1340*/  USEL UR4, UR24, UR4, !UP0 ;  /* 0x0000000418047287 */ /* 0x000fe4000c000000 */
[----:B------:R-:W-:Y:S02]  /*1350*/  UIMAD.WIDE.U32 UR10, UR7, UR8, URZ ;  /* 0x00000008070a72a5 */ /* 0x000fe4000f8e00ff */
[----:B------:R-:W-:Y:S02]  /*1360*/  @UP2 USHF.R.U32.HI UR6, URZ, UR9, UR12 ;  /* 0x00000009ff062299 */ /* 0x000fe4000801160c */
[----:B------:R-:W-:-:S02]  /*1370*/  UIMAD.WIDE.U32 UR12, UR4, UR8, URZ ;  /* 0x00000008040c72a5 */ /* 0x000fc4000f8e00ff */
[----:B------:R-:W-:Y:S01]  /*1380*/  UIMAD UR52, UR20, UR52, UR21 ;  /* 0x00000034143472a4 */ /* 0x000fe2000f8e0215 */
[----:B------:R-:W-:Y:S02]  /*1390*/  UMOV UR10, UR11 ;  /* 0x0000000b000a7c82 */ /* 0x000fe40008000000 */
[----:B------:R-:W-:Y:S02]  /*13a0*/  @UP2 USHF.R.U32.HI UR7, URZ, UR9, UR10 ;  /* 0x00000009ff072299 */ /* 0x000fe4000801160a */
[----:B------:R-:W-:Y:S02]  /*13b0*/  UIMAD UR10, UR6, UR19, URZ ;  /* 0x00000013060a72a4 */ /* 0x000fe4000f8e02ff */
[----:B------:R-:W-:-:S04]  /*13c0*/  UIMAD UR7, UR7, UR19, URZ ;  /* 0x00000013070772a4 */ /* 0x000fc8000f8e02ff */
[----:B------:R-:W-:-:S03]  /*13d0*/  UISETP.GE.AND UP0, UPT, UR4, UR7, UPT ;  /* 0x000000070400728c */ /* 0x000fc6000bf06270 */
[----:B------:R-:W-:Y:S01]  /*13e0*/  UMOV UR7, UR13 ;  /* 0x0000000d00077c82 */ /* 0x000fe20008000000 */
[----:B------:R-:W-:Y:S02]  /*13f0*/  UISETP.GE.OR UP0, UPT, UR5, UR10, UP0 ;  /* 0x0000000a0500728c */ /* 0x000fe40008706670 */
[----:B------:R-:W-:Y:S02]  /*1400*/  UIMAD.WIDE.U32 UR10, UR5, UR8, URZ ;  /* 0x00000008050a72a5 */ /* 0x000fe4000f8e00ff */
[----:B------:R-:W-:Y:S02]  /*1410*/  USHF.R.U32.HI UR7, URZ, UR9, UR7 ;  /* 0x00000009ff077299 */ /* 0x000fe40008011607 */
[----:B------:R-:W-:Y:S02]  /*1420*/  UIADD3 UR10, UPT, UPT, -UR4, URZ, URZ ;  /* 0x000000ff040a7290 */ /* 0x000fe4000fffe1ff */
[----:B------:R-:W-:Y:S02]  /*1430*/  USEL UR7, UR4, UR7, !UP2 ;  /* 0x0000000704077287 */ /* 0x000fe4000d000000 */
[----:B------:R-:W-:Y:S01]  /*1440*/  UIMAD UR10, UR14, UR10, UR24 ;  /* 0x0000000a0e0a72a4 */ /* 0x000fe2000f8e0218 */
[----:B------:R-:W-:-:S02]  /*1450*/  @!UP0 UMOV UR8, UR11 ;  /* 0x0000000b00088c82 */ /* 0x000fc40008000000 */
[----:B------:R-:W-:Y:S02]  /*1460*/  @!UP0 USHF.R.U32.HI UR8, URZ, UR9, UR8 ;  /* 0x00000009ff088299 */ /* 0x000fe40008011608 */
[----:B------:R-:W-:Y:S02]  /*1470*/  UIADD3 UR9, UPT, UPT, -UR7, URZ, URZ ;  /* 0x000000ff07097290 */ /* 0x000fe4000fffe1ff */
[----:B------:R-:W-:Y:S02]  /*1480*/  @!UP0 USEL UR8, UR5, UR8, !UP2 ;  /* 0x0000000805088287 */ /* 0x000fe4000d000000 */
[----:B------:R-:W-:Y:S02]  /*1490*/  UIMAD UR9, UR19, UR9, UR4 ;  /* 0x00000009130972a4 */ /* 0x000fe4000f8e0204 */
[----:B------:R-:W-:Y:S02]  /*14a0*/  @!UP0 UIADD3 UR7, UPT, UPT, UR7, -UR8, URZ ;  /* 0x8000000807078290 */ /* 0x000fe4000fffe0ff */
[----:B------:R-:W-:-:S02]  /*14b0*/  @!UP0 UIMAD UR6, UR9, UR6, UR8 ;  /* 0x00000006090682a4 */ /* 0x000fc4000f8e0208 */
[----:B------:R-:W-:-:S04]  /*14c0*/  @!UP0 UIMAD UR4, UR7, UR19, UR5 ;  /* 0x00000013070482a4 */ /* 0x000fc8000f8e0205 */
[----:B------:R-:W-:Y:S01]  /*14d0*/  UIMAD UR24, UR4, UR14, UR10 ;  /* 0x0000000e041872a4 */ /* 0x000fe2000f8e020a */
[----:B------:R-:W-:Y:S02]  /*14e0*/  @!UP0 UMOV UR5, UR6 ;  /* 0x0000000600058c82 */ /* 0x000fe40008000000 */
[----:B------:R-:W-:-:S12]  /*14f0*/  UIMAD UR52, UR5, UR20, UR52 ;  /* 0x00000014053472a4 */ /* 0x000fd8000f8e0234 */
.L_x_18:
[----:B------:R-:W-:-:S09]  /*1500*/  UISETP.NE.AND UP0, UPT, UR23, 0x1, UPT ;  /* 0x000000011700788c */ /* 0x000fd2000bf05270 */
[----:B------:R-:W-:Y:S05]  /*1510*/  BRA.U UP0, `(.L_x_19) ;  /* 0x0000000100407547 */ /* 0x000fea000b800000 */
[----:B------:R-:W2:Y:S01]  /*1520*/  LDCU.128 UR8, c[0x0][0xc10] ;  /* 0x00018200ff0877ac */ /* 0x000ea20008000c00 */
[----:B------:R-:W3:Y:S01]  /*1530*/  LDCU UR12, c[0x0][0xc0c] ;  /* 0x00018180ff0c77ac */ /* 0x000ee20008000800 */
[----:B------:R-:W4:Y:S01]  /*1540*/  LDCU UR13, c[0x0][0xc20] ;  /* 0x00018400ff0d77ac */ /* 0x000f220008000800 */
[----:B--2---:R-:W-:Y:S02]  /*1550*/  UIMAD.WIDE.U32 UR4, UR52, UR8, URZ ;  /* 0x00000008340472a5 */ /* 0x004fe4000f8e00ff */
[----:B------:R-:W-:Y:S02]  /*1560*/  UIMAD.WIDE.U32 UR6, UR24, UR11, URZ ;  /* 0x0000000b180672a5 */ /* 0x000fe4000f8e00ff */
[----:B---3--:R-:W-:Y:S02]  /*1570*/  UISETP.NE.AND UP0, UPT, UR12, 0x1, UPT ;  /* 0x000000010c00788c */ /* 0x008fe4000bf05270 */
[----:B------:R-:W-:-:S03]  /*1580*/  USHF.R.U32.HI UR5, URZ, UR9, UR5 ;  /* 0x00000009ff057299 */ /* 0x000fc60008011605 */
[----:B------:R-:W-:Y:S01]  /*1590*/  UMOV UR4, UR7 ;  /* 0x0000000700047c82 */ /* 0x000fe20008000000 */
[----:B------:R-:W-:Y:S02]  /*15a0*/  USEL UR5, UR52, UR5, !UP0 ;  /* 0x0000000534057287 */ /* 0x000fe4000c000000 */
[----:B------:R-:W-:Y:S02]  /*15b0*/  UISETP.NE.AND UP0, UPT, UR10, 0x1, UPT ;  /* 0x000000010a00788c */ /* 0x000fe4000bf05270 */
[----:B----4-:R-:W-:-:S04]  /*15c0*/  USHF.R.U32.HI UR4, URZ, UR13, UR4 ;  /* 0x0000000dff047299 */ /* 0x010fc80008011604 */
[----:B------:R-:W-:-:S04]  /*15d0*/  USEL UR4, UR24, UR4, !UP0 ;  /* 0x0000000418047287 */ /* 0x000fc8000c000000 */
[----:B------:R-:W-:Y:S02]  /*15e0*/  UIADD3 UR6, UPT, UPT, -UR4, UR5, URZ ;  /* 0x0000000504067290 */ /* 0x000fe4000fffe1ff */
[----:B------:R-:W-:Y:S02]  /*15f0*/  UIADD3 UR4, UPT, UPT, UR4, -UR5, URZ ;  /* 0x8000000504047290 */ /* 0x000fe4000fffe0ff */
[----:B------:R-:W-:Y:S02]  /*1600*/  UIMAD UR24, UR6, UR10, UR24 ;  /* 0x0000000a061872a4 */ /* 0x000fe4000f8e0218 */
[----:B------:R-:W-:-:S12]  /*1610*/  UIMAD UR52, UR4, UR12, UR52 ;  /* 0x0000000c043472a4 */ /* 0x000fd8000f8e0234 */
.L_x_19:
[----:B------:R-:W-:Y:S05]  /*1620*/  BRA.U !UP6, `(.L_x_20) ;  /* 0x000000010e0c7547 */ /* 0x000fea000b800000 */
[----:B------:R-:W-:Y:S01]  /*1630*/  UCGABAR_WAIT ;  /* 0x0000000000007dc7 */ /* 0x000fe20008000000 */
[----:B------:R-:W-:Y:S01]  /*1640*/  CCTL.IVALL ;  /* 0x00000000ff00798f */ /* 0x000fe20002000000 */
[----:B------:R-:W-:Y:S05]  /*1650*/  BRA `(.L_x_21) ;  /* 0x0000000000047947 */ /* 0x000fea0003800000 */
.L_x_20:
[----:B------:R-:W-:Y:S06]  /*1660*/  BAR.SYNC.DEFER_BLOCKING 0x0 ;  /* 0x0000000000007b1d */ /* 0x000fec0000010000 */
.L_x_21:
[----:B------:R-:W-:Y:S05]  /*1670*/  BRA.U UP5, `(.L_x_22) ;  /* 0x0000001d05487547 */ /* 0x000fea000b800000 */
[----:B------:R-:W2:Y:S01]  /*1680*/  LDCU UR5, c[0x0][0x388] ;  /* 0x00007100ff0577ac */ /* 0x000ea20008000800 */
[----:B------:R-:W-:Y:S01]  /*1690*/  PLOP3.LUT P1, PT, PT, PT, UP3, 0x80, 0x8 ;  /* 0x000000000008781c */ /* 0x000fe20003f2f038 */
[----:B------:R-:W-:Y:S01]  /*16a0*/  IMAD.MOV.U32 R2, RZ, RZ, RZ ;  /* 0x000000ffff027224 */ /* 0x000fe200078e00ff */
[----:B------:R-:W-:Y:S01]  /*16b0*/  ISETP.EQ.OR P2, PT, R3, RZ, P3 ;  /* 0x000000ff0300720c */ /* 0x000fe20001f42670 */
[----:B------:R-:W3:Y:S01]  /*16c0*/  LDCU UR8, c[0x0][0x38c] ;  /* 0x00007180ff0877ac */ /* 0x000ee20008000800 */
[----:B------:R-:W-:Y:S01]  /*16d0*/  PLOP3.LUT P1, PT, P1, PT, PT, 0x8, 0x80 ;  /* 0x000000000080781c */ /* 0x000fe20000f2e170 */
[----:B------:R-:W4:Y:S01]  /*16e0*/  LDCU.64 UR6, c[0x0][0x390] ;  /* 0x00007200ff0677ac */ /* 0x000f220008000a00 */
[----:B------:R-:W-:Y:S01]  /*16f0*/  UISETP.NE.AND UP1, UPT, UR18, URZ, UPT ;  /* 0x000000ff1200728c */ /* 0x000fe2000bf25270 */
[----:B------:R-:W1:Y:S01]  /*1700*/  LDCU UR54, c[0x0][0x370] ;  /* 0x00006e00ff3677ac */ /* 0x000e620008000800 */
[----:B--2---:R-:W-:Y:S02]  /*1710*/  UIADD3 UR5, UPT, UPT, UR5, 0x1f, URZ ;  /* 0x0000001f05057890 */ /* 0x004fe4000fffe0ff */
[----:B------:R-:W-:-:S02]  /*1720*/  USEL UR38, UR56, 0x2, UP1 ;  /* 0x0000000238267887 */ /* 0x000fc40008800000 */
[----:B------:R-:W-:Y:S01]  /*1730*/  USHF.R.S32.HI UR4, URZ, 0x1f, UR5 ;  /* 0x0000001fff047899 */ /* 0x000fe20008011405 */
[----:B------:R-:W2:Y:S03]  /*1740*/  LDCU.64 UR46, c[0x0][0x348] ;  /* 0x00006900ff2e77ac */ /* 0x000ea60008000a00 */
[----:B------:R-:W-:Y:S02]  /*1750*/  ULEA.HI UR4, UR4, UR5, URZ, 0x5 ;  /* 0x0000000504047291 */ /* 0x000fe4000f8f28ff */
[----:B------:R-:W-:Y:S02]  /*1760*/  USHF.L.U32 UR5, UR21, 0x5, URZ ;  /* 0x0000000515057899 */ /* 0x000fe400080006ff */
[----:B------:R-:W-:Y:S02]  /*1770*/  USHF.R.S32.HI UR4, URZ, 0x5, UR4 ;  /* 0x00000005ff047899 */ /* 0x000fe40008011404 */
[----:B------:R-:W-:-:S02]  /*1780*/  ULOP3.LUT UR57, UR5, 0x20, URZ, 0xc0, !UPT ;  /* 0x0000002005397892 */ /* 0x000fc4000f8ec0ff */
[----:B---3--:R-:W-:Y:S02]  /*1790*/  UIMAD UR4, UR4, UR8, URZ ;  /* 0x00000008040472a4 */ /* 0x008fe4000f8e02ff */
[----:B------:R-:W-:Y:S02]  /*17a0*/  USHF.L.U32 UR58, UR21, 0x7, URZ ;  /* 0x00000007153a7899 */ /* 0x000fe400080006ff */
[----:B----4-:R-:W-:Y:S01]  /*17b0*/  UIMAD UR4, UR4, UR6, URZ ;  /* 0x00000006040472a4 */ /* 0x010fe2000f8e02ff */
[----:B-1----:R-:W1:Y:S03]  /*17c0*/  LDCU UR53, c[0x0][0x374] ;  /* 0x00006e80ff3577ac */ /* 0x002e660008000800 */
[----:B------:R-:W-:Y:S01]  /*17d0*/  UIMAD UR55, UR4, UR7, URZ ;  /* 0x00000007043772a4 */ /* 0x000fe2000f8e02ff */
[----:B------:R-:W-:Y:S01]  /*17e0*/  UMOV UR27, 0x1 ;  /* 0x00000001001b7882 */ /* 0x000fe20000000000 */
[----:B------:R-:W-:-:S02]  /*17f0*/  UMOV UR31, URZ ;  /* 0x000000ff001f7c82 */ /* 0x000fc40008000000 */
[----:B------:R-:W-:Y:S02]  /*1800*/  UISETP.NE.AND UP2, UPT, UR55, URZ, UPT ;  /* 0x000000ff3700728c */ /* 0x000fe4000bf45270 */
[----:B------:R-:W-:Y:S01]  /*1810*/  UISETP.LT.U32.AND UP0, UPT, UR55, 0x9, UPT ;  /* 0x000000093700788c */ /* 0x000fe2000bf01070 */
[----:B------:R-:W-:Y:S01]  /*1820*/  UMOV UR36, URZ ;  /* 0x000000ff00247c82 */ /* 0x000fe20008000000 */
[----:B------:R-:W-:Y:S02]  /*1830*/  UMOV UR42, URZ ;  /* 0x000000ff002a7c82 */ /* 0x000fe40008000000 */
[----:B------:R-:W-:-:S04]  /*1840*/  USEL UR4, UR55, 0x9, UP0 ;  /* 0x0000000937047887 */ /* 0x000fc80008000000 */
[----:B------:R-:W-:Y:S02]  /*1850*/  UIADD3 UR5, UPT, UPT, UR4, -0x1, URZ ;  /* 0xffffffff04057890 */ /* 0x000fe4000fffe0ff */
[----:B------:R-:W-:Y:S02]  /*1860*/  @!UP2 UIADD3 UR5, UPT, UPT, UR4, URZ, URZ ;  /* 0x000000ff0405a290 */ /* 0x000fe4000fffe0ff */
[----:B------:R-:W-:Y:S02]  /*1870*/  UIADD3 UR51, UPT, UPT, UR55, -UR4, URZ ;  /* 0x8000000437337290 */ /* 0x000fe4000fffe0ff */
[----:B-12---:R-:W-:-:S12]  /*1880*/  UIADD3 UR56, UPT, UPT, UR5, 0x1, URZ ;  /* 0x0000000105387890 */ /* 0x006fd8000fffe0ff */
.L_x_40:
[----:B------:R-:W1:Y:S01]  /*1890*/  S2UR UR30, SR_CgaCtaId ;  /* 0x00000000001e79c3 */ /* 0x000e620000008800 */
[----:B------:R-:W-:Y:S01]  /*18a0*/  UMOV UR4, 0x400 ;  /* 0x0000040000047882 */ /* 0x000fe20000000000 */
[----:B------:R-:W-:Y:S01]  /*18b0*/  MOV R0, UR27 ;  /* 0x0000001b00007c02 */ /* 0x000fe20008000f00 */
[----:B------:R-:W-:Y:S02]  /*18c0*/  UISETP.NE.AND UP0, UPT, UR55, URZ, UPT ;  /* 0x000000ff3700728c */ /* 0x000fe4000bf05270 */
[----:B------:R-:W-:Y:S01]  /*18d0*/  ULEA UR18, UR24, UR57, 0x6 ;  /* 0x0000003918127291 */ /* 0x000fe2000f8e30ff */
[----:B------:R-:W-:Y:S01]  /*18e0*/  SHF.L.U32 R0, R0, 0x1f, RZ ;  /* 0x0000001f00007819 */ /* 0x000fe200000006ff */
[----:B------:R-:W-:Y:S01]  /*18f0*/  UMOV UR28, URZ ;  /* 0x000000ff001c7c82 */ /* 0x000fe20008000000 */
[----:B------:R-:W-:Y:S01]  /*1900*/  UMOV UR22, URZ ;  /* 0x000000ff00167c82 */ /* 0x000fe20008000000 */
[----:B------:R-:W-:Y:S01]  /*1910*/  UMOV UR21, URZ ;  /* 0x000000ff00157c82 */ /* 0x000fe20008000000 */
[----:B------:R-:W-:Y:S01]  /*1920*/  UMOV UR20, URZ ;  /* 0x000000ff00147c82 */ /* 0x000fe20008000000 */
[----:B-1----:R-:W-:-:S04]  /*1930*/  ULEA UR30, UR30, UR4, 0x18 ;  /* 0x000000041e1e7291 */ /* 0x002fc8000f8ec0ff */
[----:B------:R-:W-:-:S09]  /*1940*/  ULEA UR4, UR31, UR30, 0x3 ;  /* 0x0000001e1f047291 */ /* 0x000fd2000f8e18ff */
[----:B------:R1:W2:Y:S01]  /*1950*/  SYNCS.PHASECHK.TRANS64.TRYWAIT P0, [UR4+0x48], R0 ;  /* 0x00004800ff0075a7 */ /* 0x0002a20008001104 */
[----:B------:R-:W-:-:S04]  /*1960*/  ULEA.HI UR4, UR52, UR52, URZ, 0x1 ;  /* 0x0000003434047291 */ /* 0x000fc8000f8f08ff */
[----:B------:R-:W-:-:S04]  /*1970*/  USHF.L.U32 UR4, UR4, 0x7, URZ ;  /* 0x0000000704047899 */ /* 0x000fc800080006ff */
[----:B------:R-:W-:-:S04]  /*1980*/  ULOP3.LUT UR4, UR4, 0xffffff00, URZ, 0xc0, !UPT ;  /* 0xffffff0004047892 */ /* 0x000fc8000f8ec0ff */
[----:B------:R-:W-:Y:S01]  /*1990*/  ULOP3.LUT UR43, UR4, 0x80, UR58, 0xf8, !UPT ;  /* 0x00000080042b7892 */ /* 0x000fe2000f8ef83a */
[----:B------:R-:W-:Y:S11]  /*19a0*/  BRA.U !UP0, `(.L_x_23) ;  /* 0x0000000508ac7547 */ /* 0x000ff6000b800000 */
[----:B------:R-:W3:Y:S01]  /*19b0*/  LDCU.128 UR12, c[0x0][0x480] ;  /* 0x00009000ff0c77ac */ /* 0x000ee20008000c00 */
[----:B------:R-:W4:Y:S01]  /*19c0*/  LDCU.128 UR8, c[0x0][0x490] ;  /* 0x00009200ff0877ac */ /* 0x000f220008000c00 */
[----:B------:R-:W1:Y:S01]  /*19d0*/  LDCU.64 UR20, c[0x0][0x4c0] ;  /* 0x00009800ff1477ac */ /* 0x000e620008000a00 */
[----:B------:R-:W1:Y:S01]  /*19e0*/  LDCU.64 UR16, c[0x0][0x4f0] ;  /* 0x00009e00ff1077ac */ /* 0x000e620008000a00 */
[----:B------:R-:W1:Y:S01]  /*19f0*/  LDCU UR19, c[0x0][0x4c8] ;  /* 0x00009900ff1377ac */ /* 0x000e620008000800 */
[----:B---3--:R-:W-:Y:S02]  /*1a00*/  UIMAD.WIDE.U32 UR4, UR43, UR13, URZ ;  /* 0x0000000d2b0472a5 */ /* 0x008fe4000f8e00ff */
[----:B------:R-:W-:Y:S02]  /*1a10*/  UISETP.NE.AND UP0, UPT, UR12, 0x1, UPT ;  /* 0x000000010c00788c */ /* 0x000fe4000bf05270 */
[----:B------:R-:W-:Y:S01]  /*1a20*/  USHF.R.U32.HI UR5, URZ, UR14, UR5 ;  /* 0x0000000eff057299 */ /* 0x000fe20008011605 */
[----:B------:R-:W3:Y:S03]  /*1a30*/  LDCU UR49, c[0x0][0x38c] ;  /* 0x00007180ff3177ac */ /* 0x000ee60008000800 */
[----:B------:R-:W-:-:S02]  /*1a40*/  USEL UR5, UR43, UR5, !UP0 ;  /* 0x000000052b057287 */ /* 0x000fc4000c000000 */
[----:B------:R-:W-:Y:S02]  /*1a50*/  UISETP.NE.AND UP0, UPT, UR15, 0x1, UPT ;  /* 0x000000010f00788c */ /* 0x000fe4000bf05270 */
[----:B----4-:R-:W-:Y:S01]  /*1a60*/  UIMAD.WIDE.U32 UR6, UR5, UR8, URZ ;  /* 0x00000008050672a5 */ /* 0x010fe2000f8e00ff */
[----:B------:R-:W4:Y:S01]  /*1a70*/  LDCU UR8, c[0x0][0x4a0] ;  /* 0x00009400ff0877ac */ /* 0x000f220008000800 */
[----:B------:R-:W1:Y:S05]  /*1a80*/  LDCU UR23, c[0x0][0x4cc] ;  /* 0x00009980ff1777ac */ /* 0x000e6a0008000800 */
[----:B------:R-:W-:Y:S01]  /*1a90*/  UMOV UR4, UR7 ;  /* 0x0000000700047c82 */ /* 0x000fe20008000000 */
[----:B------:R-:W1:Y:S01]  /*1aa0*/  LDCU.64 UR40, c[0x0][0x390] ;  /* 0x00007200ff2877ac */ /* 0x000e620008000a00 */
[----:B------:R-:W-:Y:S01]  /*1ab0*/  USHF.R.U32.HI UR4, URZ, UR9, UR4 ;  /* 0x00000009ff047299 */ /* 0x000fe20008011604 */
[----:B------:R-:W1:Y:S03]  /*1ac0*/  LDCU UR9, c[0x0][0x4ec] ;  /* 0x00009d80ff0977ac */ /* 0x000e660008000800 */
[----:B------:R-:W-:-:S02]  /*1ad0*/  USEL UR4, UR5, UR4, !UP0 ;  /* 0x0000000405047287 */ /* 0x000fc4000c000000 */
[----:B------:R-:W-:Y:S02]  /*1ae0*/  UISETP.NE.AND UP0, UPT, UR10, 0x1, UPT ;  /* 0x000000010a00788c */ /* 0x000fe4000bf05270 */
[----:B------:R-:W-:Y:S01]  /*1af0*/  UIMAD.WIDE.U32 UR6, UR4, UR11, URZ ;  /* 0x0000000b040672a5 */ /* 0x000fe2000f8e00ff */
[----:B------:R-:W1:Y:S01]  /*1b00*/  LDCU.64 UR24, c[0x0][0x4d0] ;  /* 0x00009a00ff1877ac */ /* 0x000e620008000a00 */
[----:B------:R-:W-:-:S05]  /*1b10*/  UIADD3 UR42, UPT, UPT, UR56, UR36, URZ ;  /* 0x00000024382a7290 */ /* 0x000fca000fffe0ff */
[----:B------:R-:W-:Y:S01]  /*1b20*/  UMOV UR6, UR7 ;  /* 0x0000000700067c82 */ /* 0x000fe20008000000 */
[----:B------:R-:W-:Y:S02]  /*1b30*/  UIADD3 UR7, UPT, UPT, -UR4, URZ, URZ ;  /* 0x000000ff04077290 */ /* 0x000fe4000fffe1ff */
[----:B----4-:R-:W-:Y:S02]  /*1b40*/  USHF.R.U32.HI UR6, URZ, UR8, UR6 ;  /* 0x00000008ff067299 */ /* 0x010fe40008011606 */
[----:B------:R-:W-:Y:S02]  /*1b50*/  UIADD3 UR8, UPT, UPT, -UR5, URZ, URZ ;  /* 0x000000ff05087290 */ /* 0x000fe4000fffe1ff */
[----:B------:R-:W-:Y:S02]  /*1b60*/  USEL UR14, UR4, UR6, !UP0 ;  /* 0x00000006040e7287 */ /* 0x000fe4000c000000 */
[----:B------:R-:W-:Y:S02]  /*1b70*/  UIMAD UR7, UR15, UR7, UR5 ;  /* 0x000000070f0772a4 */ /* 0x000fe4000f8e0205 */
[----:B------:R-:W-:-:S02]  /*1b80*/  UIADD3 UR6, UPT, UPT, -UR14, URZ, URZ ;  /* 0x000000ff0e067290 */ /* 0x000fc4000fffe1ff */
[----:B------:R-:W-:Y:S02]  /*1b90*/  UIMAD UR8, UR12, UR8, UR43 ;  /* 0x000000080c0872a4 */ /* 0x000fe4000f8e022b */
[----:B------:R-:W-:Y:S02]  /*1ba0*/  UIMAD UR13, UR10, UR6, UR4 ;  /* 0x000000060a0d72a4 */ /* 0x000fe4000f8e0204 */
[----:B-1----:R-:W-:Y:S02]  /*1bb0*/  UIMAD UR11, UR8, UR20, UR9 ;  /* 0x00000014080b72a4 */ /* 0x002fe4000f8e0209 */
[----:B------:R-:W-:Y:S01]  /*1bc0*/  UIMAD UR12, UR7, UR21, UR16 ;  /* 0x00000015070c72a4 */ /* 0x000fe2000f8e0210 */
[----:B------:R-:W1:Y:S02]  /*1bd0*/  LDCU.64 UR4, c[0x0][0x4f8] ;  /* 0x00009f00ff0477ac */ /* 0x000e640008000a00 */
[----:B------:R-:W4:Y:S01]  /*1be0*/  LDCU UR6, c[0x0][0x500] ;  /* 0x0000a000ff0677ac */ /* 0x000f220008000800 */
[----:B------:R-:W-:Y:S01]  /*1bf0*/  UIMAD UR13, UR13, UR19, UR17 ;  /* 0x000000130d0d72a4 */ /* 0x000fe2000f8e0211 */
[----:B------:R-:W-:Y:S01]  /*1c00*/  UMOV UR28, URZ ;  /* 0x000000ff001c7c82 */ /* 0x000fe20008000000 */
[----:B------:R-:W-:Y:S01]  /*1c10*/  UMOV UR7, UR31 ;  /* 0x0000001f00077c82 */ /* 0x000fe20008000000 */
[----:B------:R-:W-:Y:S01]  /*1c20*/  UMOV UR20, URZ ;  /* 0x000000ff00147c82 */ /* 0x000fe20008000000 */
[----:B------:R-:W-:Y:S01]  /*1c30*/  UMOV UR21, URZ ;  /* 0x000000ff00157c82 */ /* 0x000fe20008000000 */
[----:B---3--:R-:W-:-:S07]  /*1c40*/  UMOV UR22, URZ ;  /* 0x000000ff00167c82 */ /* 0x008fce0008000000 */
.L_x_29:
[----:B------:R-:W-:Y:S01]  /*1c50*/  @!P3 MOV R3, 0xa000 ;  /* 0x0000a0000003b802 */ /* 0x000fe20000000f00 */
[----:B------:R-:W-:Y:S01]  /*1c60*/  ULEA UR9, UR7, UR30, 0x3 ;  /* 0x0000001e07097291 */ /* 0x000fe2000f8e18ff */
[----:B--2---:R-:W-:Y:S11]  /*1c70*/  @P0 BRA `(.L_x_24) ;  /* 0x0000000000100947 */ /* 0x004ff60003800000 */
[----:B------:R-:W-:Y:S04]  /*1c80*/  MOV R4, UR27 ;  /* 0x0000001b00047c02 */ /* 0x000fe80008000f00 */
[----:B------:R-:W-:Y:S04]  /*1c90*/  SHF.L.U32 R4, R4, 0x1f, RZ ;  /* 0x0000001f04047819 */ /* 0x000fe800000006ff */
[----:B------:R-:W2:Y:S02]  /*1ca0*/  SYNCS.PHASECHK.TRANS64.TRYWAIT P0, [UR9+0x48], R4 ;  /* 0x00004804ff0075a7 */ /* 0x000ea40008001109 */
[----:B--2---:R-:W-:Y:S05]  /*1cb0*/  @!P0 BRA `(.L_x_25) ;  /* 0x0000007800f88947 */ /* 0x004fea0003800000 */
.L_x_24:
[----:B------:R3:W-:Y:S01]  /*1cc0*/  @!P3 SYNCS.ARRIVE.TRANS64 RZ, [UR9], R3 ;  /* 0x00000003ffffb9a7 */ /* 0x0007e20008000009 */
[----:B------:R-:W-:Y:S04]  /*1cd0*/  ULOP3.LUT UR8, UR38, 0x2, URZ, 0xfc, !UPT ;  /* 0x0000000226087892 */ /* 0x000fe8000f8efcff */
[----:B------:R-:W-:Y:S09]  /*1ce0*/  UISETP.NE.AND UP0, UPT, UR8, 0x2, UPT ;  /* 0x000000020800788c */ /* 0x000ff2000bf05270 */
[----:B------:R-:W-:Y:S05]  /*1cf0*/  BRA.U UP0, `(.L_x_26) ;  /* 0x0000000100047547 */ /* 0x000fea000b800000 */
[----:B-1--4-:R-:W-:Y:S05]  /*1d00*/  BPT.TRAP 0x1 ;  /* 0x000000040000795c */ /* 0x012fea0000300000 */
.L_x_26:
[----:B------:R-:W-:Y:S04]  /*1d10*/  BSSY.RECONVERGENT B0, `(.L_x_27) ;  /* 0x0000003000007945 */ /* 0x000fe80003800200 */
[----:B------:R-:W-:Y:S05]  /*1d20*/  @P2 BRA `(.L_x_28) ;  /* 0x0000000000042947 */ /* 0x000fea0003800000 */
[----:B-1--4-:R-:W-:Y:S05]  /*1d30*/  BPT.TRAP 0x1 ;  /* 0x000000040000795c */ /* 0x012fea0000300000 */
.L_x_28:
[----:B-1--4-:R-:W-:Y:S05]  /*1d40*/  BSYNC.RECONVERGENT B0 ;  /* 0x0000000000007941 */ /* 0x012fea0003800200 */
.L_x_27:
[----:B------:R-:W-:Y:S02]  /*1d50*/  UIADD3 UR8, UPT, UPT, UR7, 0x1, URZ ;  /* 0x0000000107087890 */ /* 0x000fe4000fffe0ff */
[----:B------:R-:W-:Y:S02]  /*1d60*/  UIMAD UR15, UR20, UR23, UR4 ;  /* 0x00000017140f72a4 */ /* 0x000fe4000f8e0204 */
[----:B------:R-:W-:Y:S02]  /*1d70*/  UISETP.NE.AND UP0, UPT, UR8, 0x9, UPT ;  /* 0x000000090800788c */ /* 0x000fe4000bf05270 */
[----:B------:R-:W-:Y:S02]  /*1d80*/  ULEA UR17, UR7, UR30, 0xe ;  /* 0x0000001e07117291 */ /* 0x000fe4000f8e70ff */
[----:B------:R-:W-:Y:S02]  /*1d90*/  USEL UR10, URZ, 0x1, UP0 ;  /* 0x00000001ff0a7887 */ /* 0x000fe40008000000 */
[----:B------:R-:W-:Y:S02]  /*1da0*/  USEL UR31, UR8, URZ, UP0 ;  /* 0x000000ff081f7287 */ /* 0x000fe40008000000 */
[----:B------:R-:W-:Y:S02]  /*1db0*/  ULOP3.LUT UR27, UR27, UR10, URZ, 0x3c, !UPT ;  /* 0x0000000a1b1b7292 */ /* 0x000fe4000f8e3cff */
[----:B------:R-:W-:Y:S02]  /*1dc0*/  ULEA UR8, UR31, UR30, 0x3 ;  /* 0x0000001e1f087291 */ /* 0x000fe4000f8e18ff */
[----:B------:R-:W-:Y:S02]  /*1dd0*/  ULEA UR16, UR7, UR30, 0xc ;  /* 0x0000001e07107291 */ /* 0x000fe4000f8e60ff */
[----:B------:R-:W-:Y:S01]  /*1de0*/  UIADD3 UR34, UP0, UPT, UR46, 0x80, URZ ;  /* 0x000000802e227890 */ /* 0x000fe2000ff1e0ff */
[----:B--2---:R-:W-:Y:S01]  /*1df0*/  MOV R0, UR27 ;  /* 0x0000001b00007c02 */ /* 0x004fe20008000f00 */
[----:B------:R-:W-:Y:S02]  /*1e00*/  ULOP3.LUT UR9, UR9, 0xfefffff8, URZ, 0xc0, !UPT ;  /* 0xfefffff809097892 */ /* 0x000fe4000f8ec0ff */
[----:B------:R-:W-:Y:S01]  /*1e10*/  USHF.L.U32 UR10, UR28, 0x5, URZ ;  /* 0x000000051c0a7899 */ /* 0x000fe200080006ff */
[----:B------:R-:W-:Y:S01]  /*1e20*/  SHF.L.U32 R0, R0, 0x1f, RZ ;  /* 0x0000001f00007819 */ /* 0x000fe200000006ff */
[----:B------:R-:W-:Y:S02]  /*1e30*/  UIADD3.X UR35, UPT, UPT, URZ, UR47, URZ, UP0, !UPT ;  /* 0x0000002fff237290 */ /* 0x000fe400087fe4ff */
[----:B------:R-:W-:Y:S01]  /*1e40*/  UIADD3 UR32, UP3, UPT, UR46, 0x200, URZ ;  /* 0x000002002e207890 */ /* 0x000fe2000ff7e0ff */
[----:B------:R1:W2:Y:S01]  /*1e50*/  SYNCS.PHASECHK.TRANS64.TRYWAIT P0, [UR8+0x48], R0 ;  /* 0x00004800ff0075a7 */ /* 0x0002a20008001108 */
[----:B------:R-:W-:Y:S02]  /*1e60*/  UIMAD UR8, UR21, UR24, UR5 ;  /* 0x00000018150872a4 */ /* 0x000fe4000f8e0205 */
[----:B------:R-:W-:Y:S02]  /*1e70*/  UIMAD UR7, UR22, UR25, UR6 ;  /* 0x00000019160772a4 */ /* 0x000fe4000f8e0206 */
[----:B------:R-:W-:Y:S02]  /*1e80*/  ULEA UR15, UR8, UR15, 0x5 ;  /* 0x0000000f080f7291 */ /* 0x000fe4000f8e28ff */
[----:B------:R-:W-:Y:S02]  /*1e90*/  UIADD3 UR8, UPT, UPT, UR17, 0x8400, URZ ;  /* 0x0000840011087890 */ /* 0x000fe4000fffe0ff */
[----:B------:R-:W-:Y:S02]  /*1ea0*/  ULEA UR7, UR7, UR15, 0xa ;  /* 0x0000000f07077291 */ /* 0x000fe4000f8e50ff */
[----:B------:R-:W-:Y:S02]  /*1eb0*/  UIADD3.X UR33, UPT, UPT, URZ, UR47, URZ, UP3, !UPT ;  /* 0x0000002fff217290 */ /* 0x000fe40009ffe4ff */
[----:B------:R-:W-:Y:S02]  /*1ec0*/  UPRMT UR7, UR7, 0x5410, URZ ;  /* 0x0000541007077896 */ /* 0x000fe400080000ff */
[----:B------:R-:W-:Y:S02]  /*1ed0*/  UIADD3 UR16, UPT, UPT, UR16, 0x2c400, URZ ;  /* 0x0002c40010107890 */ /* 0x000fe4000fffe0ff */
[----:B------:R-:W-:Y:S02]  /*1ee0*/  UIADD3 UR37, UPT, UPT, UR20, 0x1, URZ ;  /* 0x0000000114257890 */ /* 0x000fe4000fffe0ff */
[----:B------:R-:W-:Y:S02]  /*1ef0*/  UIADD3 UR29, UPT, UPT, UR21, 0x1, URZ ;  /* 0x00000001151d7890 */ /* 0x000fe4000fffe0ff */
[----:B------:R-:W-:Y:S02]  /*1f00*/  UISETP.NE.AND UP2, UPT, UR37, UR49, UPT ;  /* 0x000000312500728c */ /* 0x000fe4000bf45270 */
[----:B------:R-:W-:Y:S02]  /*1f10*/  UIADD3 UR26, UPT, UPT, UR22, 0x1, URZ ;  /* 0x00000001161a7890 */ /* 0x000fe4000fffe0ff */
[----:B------:R-:W-:Y:S01]  /*1f20*/  UIADD3 UR36, UPT, UPT, UR36, 0x1, URZ ;  /* 0x0000000124247890 */ /* 0x000fe2000fffe0ff */
[----:B------:R-:W-:Y:S01]  /*1f30*/  UMOV UR44, 0x0 ;  /* 0x00000000002c7882 */ /* 0x000fe20000000000 */
[----:B------:R-:W-:Y:S01]  /*1f40*/  UMOV UR45, 0x10000000 ;  /* 0x10000000002d7882 */ /* 0x000fe20000000000 */
[----:B------:R-:W-:Y:S01]  /*1f50*/  UMOV UR17, UR9 ;  /* 0x0000000900117c82 */ /* 0x000fe20008000000 */
[----:B------:R4:W-:Y:S01]  /*1f60*/  UTMALDG.5D.IM2COL.2CTA [UR8], [UR34], UR7, desc[UR44] ;  /* 0x00002c08220073b4 */ /* 0x0009e20008261007 */
[----:B------:R-:W-:Y:S02]  /*1f70*/  UMOV UR19, UR10 ;  /* 0x0000000a00137c82 */ /* 0x000fe40008000000 */
[----:B------:R-:W-:Y:S04]  /*1f80*/  @UP2 UIADD3 UR29, UPT, UPT, UR21, URZ, URZ ;  /* 0x000000ff151d2290 */ /* 0x000fe8000fffe0ff */
[----:B------:R-:W-:Y:S01]  /*1f90*/  UISETP.NE.AND UP1, UPT, UR29, UR40, UPT ;  /* 0x000000281d00728c */ /* 0x000fe2000bf25270 */
[----:B------:R3:W-:Y:S10]  /*1fa0*/  UTMALDG.5D.2CTA [UR16], [UR32], desc[UR44] ;  /* 0x00002c10200075b4 */ /* 0x0007f40008221000 */
[----:B------:R-:W-:Y:S04]  /*1fb0*/  @UP1 UIADD3 UR26, UPT, UPT, UR22, URZ, URZ ;  /* 0x000000ff161a1290 */ /* 0x000fe8000fffe0ff */
[----:B------:R-:W-:Y:S02]  /*1fc0*/  UISETP.NE.AND UP0, UPT, UR26, UR41, UPT ;  /* 0x000000291a00728c */ /* 0x000fe4000bf05270 */
[----:B----4-:R-:W-:Y:S09]  /*1fd0*/  UIADD3 UR8, UPT, UPT, UR28, 0x1, URZ ;  /* 0x000000011c087890 */ /* 0x010ff2000fffe0ff */
[----:B------:R-:W-:Y:S01]  /*1fe0*/  @UP0 UIADD3 UR8, UPT, UPT, UR28, URZ, URZ ;  /* 0x000000ff1c080290 */ /* 0x000fe2000fffe0ff */
[----:B------:R-:W-:Y:S01]  /*1ff0*/  UMOV UR7, UR31 ;  /* 0x0000001f00077c82 */ /* 0x000fe20008000000 */
[----:B---3--:R-:W-:Y:S02]  /*2000*/  USEL UR22, UR26, URZ, UP0 ;  /* 0x000000ff1a167287 */ /* 0x008fe40008000000 */
[----:B------:R-:W-:Y:S02]  /*2010*/  UISETP.NE.AND UP0, UPT, UR36, UR42, UPT ;  /* 0x0000002a2400728c */ /* 0x000fe4000bf05270 */
[----:B------:R-:W-:Y:S02]  /*2020*/  USEL UR20, UR37, URZ, UP2 ;  /* 0x000000ff25147287 */ /* 0x000fe40009000000 */
[----:B------:R-:W-:Y:S01]  /*2030*/  USEL UR21, UR29, URZ, UP1 ;  /* 0x000000ff1d157287 */ /* 0x000fe20008800000 */
[----:B------:R-:W-:Y:S04]  /*2040*/  UMOV UR28, UR8 ;  /* 0x00000008001c7c82 */ /* 0x000fe80008000000 */
[----:B-1----:R-:W-:Y:S07]  /*2050*/  BRA.U UP0, `(.L_x_29) ;  /* 0xfffffff900fc7547 */ /* 0x002fee000b83ffff */
.L_x_23:
[----:B------:R-:W-:Y:S01]  /*2060*/  ULEA UR4, UR31, UR30, 0x3 ;  /* 0x0000001e1f047291 */ /* 0x000fe2000f8e18ff */
[----:B-1----:R-:W-:Y:S01]  /*2070*/  MOV R0, UR27 ;  /* 0x0000001b00007c02 */ /* 0x002fe20008000f00 */
[----:B------:R-:W-:Y:S01]  /*2080*/  @!P1 SYNCS.ARRIVE.TRANS64.A1T0 RZ, [UR30+0xd8], RZ ;  /* 0x0000d8ffffff99a7 */ /* 0x000fe2000810001e */
[----:B------:R-:W-:Y:S02]  /*2090*/  UISETP.GE.AND UP0, UPT, UR51, 0x1, UPT ;  /* 0x000000013300788c */ /* 0x000fe4000bf06270 */
[----:B------:R-:W-:-:S04]  /*20a0*/  SHF.L.U32 R0, R0, 0x1f, RZ ;  /* 0x0000001f00007819 */ /* 0x000fc800000006ff */
[----:B--2---:R1:W2:Y:S03]  /*20b0*/  SYNCS.PHASECHK.TRANS64.TRYWAIT P0, [UR4+0x48], R0 ;  /* 0x00004800ff0075a7 */ /* 0x0042a60008001104 */
[----:B------:R-:W-:Y:S05]  /*20c0*/  BRA.U !UP0, `(.L_x_30) ;  /* 0x0000000508a47547 */ /* 0x000fea000b800000 */
[----:B------:R-:W3:Y:S01]  /*20d0*/  LDCU.128 UR8, c[0x0][0x480] ;  /* 0x00009000ff0877ac */ /* 0x000ee20008000c00 */
[----:B------:R-:W4:Y:S01]  /*20e0*/  LDCU.128 UR32, c[0x0][0x490] ;  /* 0x00009200ff2077ac */ /* 0x000f220008000c00 */
[----:B------:R-:W1:Y:S01]  /*20f0*/  LDCU UR13, c[0x0][0x4c8] ;  /* 0x00009900ff0d77ac */ /* 0x000e620008000800 */
        /* <DEDUP_REMOVED lines=10> */
[----:B------:R-:W1:Y:S05]  /*21a0*/  LDCU.64 UR40, c[0x0][0x390] ;  /* 0x00007200ff2877ac */ /* 0x000e6a0008000a00 */
[----:B------:R-:W-:Y:S01]  /*21b0*/  UMOV UR4, UR7 ;  /* 0x0000000700047c82 */ /* 0x000fe20008000000 */
[----:B------:R-:W1:Y:S01]  /*21c0*/  LDCU.64 UR24, c[0x0][0x4d0] ;  /* 0x00009a00ff1877ac */ /* 0x000e620008000a00 */
[----:B------:R-:W-:Y:S01]  /*21d0*/  USHF.R.U32.HI UR4, URZ, UR33, UR4 ;  /* 0x00000021ff047299 */ /* 0x000fe20008011604 */
[----:B------:R-:W4:Y:S03]  /*21e0*/  LDCU.64 UR32, c[0x0][0x4c0] ;  /* 0x00009800ff2077ac */ /* 0x000f260008000a00 */
[----:B------:R-:W-:-:S02]  /*21f0*/  USEL UR4, UR5, UR4, !UP0 ;  /* 0x0000000405047287 */ /* 0x000fc4000c000000 */
[----:B------:R-:W-:Y:S02]  /*2200*/  UISETP.NE.AND UP0, UPT, UR34, 0x1, UPT ;  /* 0x000000012200788c */ /* 0x000fe4000bf05270 */
[----:B------:R-:W-:Y:S02]  /*2210*/  UIMAD.WIDE.U32 UR6, UR4, UR35, URZ ;  /* 0x00000023040672a5 */ /* 0x000fe4000f8e00ff */
[----:B------:R-:W-:Y:S01]  /*2220*/  UIADD3 UR42, UPT, UPT, UR51, UR42, URZ ;  /* 0x0000002a332a7290 */ /* 0x000fe2000fffe0ff */
[----:B------:R-:W-:-:S04]  /*2230*/  UMOV UR37, UR51 ;  /* 0x0000003300257c82 */ /* 0x000fc80008000000 */
[----:B------:R-:W-:Y:S01]  /*2240*/  UMOV UR6, UR7 ;  /* 0x0000000700067c82 */ /* 0x000fe20008000000 */
[----:B------:R-:W-:Y:S02]  /*2250*/  UIADD3 UR7, UPT, UPT, -UR5, URZ, URZ ;  /* 0x000000ff05077290 */ /* 0x000fe4000fffe1ff */
[----:B---3--:R-:W-:Y:S02]  /*2260*/  USHF.R.U32.HI UR6, URZ, UR9, UR6 ;  /* 0x00000009ff067299 */ /* 0x008fe40008011606 */
[----:B------:R-:W-:Y:S02]  /*2270*/  UIMAD UR7, UR8, UR7, UR43 ;  /* 0x00000007080772a4 */ /* 0x000fe4000f8e022b */
[----:B------:R-:W-:Y:S02]  /*2280*/  USEL UR14, UR4, UR6, !UP0 ;  /* 0x00000006040e7287 */ /* 0x000fe4000c000000 */
[----:B------:R-:W-:Y:S02]  /*2290*/  UIADD3 UR6, UPT, UPT, -UR4, URZ, URZ ;  /* 0x000000ff04067290 */ /* 0x000fe4000fffe1ff */
[----:B------:R-:W-:-:S02]  /*22a0*/  UIADD3 UR9, UPT, UPT, -UR14, URZ, URZ ;  /* 0x000000ff0e097290 */ /* 0x000fc4000fffe1ff */
[----:B------:R-:W-:Y:S02]  /*22b0*/  UIMAD UR12, UR11, UR6, UR5 ;  /* 0x000000060b0c72a4 */ /* 0x000fe4000f8e0205 */
[----:B------:R-:W-:Y:S02]  /*22c0*/  UIMAD UR9, UR34, UR9, UR4 ;  /* 0x00000009220972a4 */ /* 0x000fe4000f8e0204 */
[----:B----4-:R-:W-:Y:S01]  /*22d0*/  UIMAD UR11, UR7, UR32, UR10 ;  /* 0x00000020070b72a4 */ /* 0x010fe2000f8e020a */
[----:B------:R-:W3:Y:S02]  /*22e0*/  LDCU UR43, c[0x0][0x38c] ;  /* 0x00007180ff2b77ac */ /* 0x000ee40008000800 */
[----:B------:R-:W4:Y:S01]  /*22f0*/  LDCU UR6, c[0x0][0x500] ;  /* 0x0000a000ff0677ac */ /* 0x000f220008000800 */
[----:B------:R-:W2:Y:S01]  /*2300*/  LDCU.64 UR4, c[0x0][0x4f8] ;  /* 0x00009f00ff0477ac */ /* 0x000ea20008000a00 */
[----:B-1----:R-:W-:Y:S02]  /*2310*/  UIMAD UR12, UR12, UR33, UR16 ;  /* 0x000000210c0c72a4 */ /* 0x002fe4000f8e0210 */
[----:B------:R-:W-:Y:S01]  /*2320*/  UIMAD UR13, UR9, UR13, UR17 ;  /* 0x0000000d090d72a4 */ /* 0x000fe2000f8e0211 */
[----:B------:R-:W-:-:S11]  /*2330*/  UMOV UR7, UR31 ;  /* 0x0000001f00077c82 */ /* 0x000fd60008000000 */
.L_x_36:
[----:B------:R-:W-:Y:S01]  /*2340*/  @!P3 MOV R3, 0xa000 ;  /* 0x0000a0000003b802 */ /* 0x000fe20000000f00 */
[----:B------:R-:W-:Y:S01]  /*2350*/  ULEA UR9, UR7, UR30, 0x3 ;  /* 0x0000001e07097291 */ /* 0x000fe2000f8e18ff */
[----:B--23--:R-:W-:Y:S11]  /*2360*/  @P0 BRA `(.L_x_31) ;  /* 0x0000000000100947 */ /* 0x00cff60003800000 */
[----:B------:R-:W-:Y:S04]  /*2370*/  MOV R4, UR27 ;  /* 0x0000001b00047c02 */ /* 0x000fe80008000f00 */
[----:B------:R-:W-:Y:S04]  /*2380*/  SHF.L.U32 R4, R4, 0x1f, RZ ;  /* 0x0000001f04047819 */ /* 0x000fe800000006ff */
[----:B------:R-:W1:Y:S02]  /*2390*/  SYNCS.PHASECHK.TRANS64.TRYWAIT P0, [UR9+0x48], R4 ;  /* 0x00004804ff0075a7 */ /* 0x000e640008001109 */
[----:B-1----:R-:W-:Y:S05]  /*23a0*/  @!P0 BRA `(.L_x_32) ;  /* 0x0000007400548947 */ /* 0x002fea0003800000 */
.L_x_31:
[----:B------:R2:W-:Y:S01]  /*23b0*/  @!P3 SYNCS.ARRIVE.TRANS64 RZ, [UR9], R3 ;  /* 0x00000003ffffb9a7 */ /* 0x0005e20008000009 */
[----:B------:R-:W-:Y:S04]  /*23c0*/  ULOP3.LUT UR8, UR38, 0x2, URZ, 0xfc, !UPT ;  /* 0x0000000226087892 */ /* 0x000fe8000f8efcff */
[----:B------:R-:W-:Y:S09]  /*23d0*/  UISETP.NE.AND UP0, UPT, UR8, 0x2, UPT ;  /* 0x000000020800788c */ /* 0x000ff2000bf05270 */
[----:B------:R-:W-:Y:S05]  /*23e0*/  BRA.U UP0, `(.L_x_33) ;  /* 0x0000000100047547 */ /* 0x000fea000b800000 */
[----:B---34-:R-:W-:Y:S05]  /*23f0*/  BPT.TRAP 0x1 ;  /* 0x000000040000795c */ /* 0x018fea0000300000 */
.L_x_33:
[----:B------:R-:W-:Y:S04]  /*2400*/  BSSY.RECONVERGENT B0, `(.L_x_34) ;  /* 0x0000003000007945 */ /* 0x000fe80003800200 */
[----:B------:R-:W-:Y:S05]  /*2410*/  @P2 BRA `(.L_x_35) ;  /* 0x0000000000042947 */ /* 0x000fea0003800000 */
[----:B---34-:R-:W-:Y:S05]  /*2420*/  BPT.TRAP 0x1 ;  /* 0x000000040000795c */ /* 0x018fea0000300000 */
.L_x_35:
[----:B---34-:R-:W-:Y:S05]  /*2430*/  BSYNC.RECONVERGENT B0 ;  /* 0x0000000000007941 */ /* 0x018fea0003800200 */
.L_x_34:
        /* <DEDUP_REMOVED lines=8> */
[----:B------:R-:W-:Y:S02]  /*24c0*/  UIMAD UR10, UR21, UR24, UR5 ;  /* 0x00000018150a72a4 */ /* 0x000fe4000f8e0205 */
[----:B------:R-:W-:Y:S01]  /*24d0*/  UIADD3 UR34, UP0, UPT, UR46, 0x80, URZ ;  /* 0x000000802e227890 */ /* 0x000fe2000ff1e0ff */
[----:B-1----:R-:W-:Y:S01]  /*24e0*/  MOV R0, UR27 ;  /* 0x0000001b00007c02 */ /* 0x002fe20008000f00 */
[----:B------:R-:W-:Y:S02]  /*24f0*/  ULEA UR15, UR10, UR15, 0x5 ;  /* 0x0000000f0a0f7291 */ /* 0x000fe4000f8e28ff */
[----:B------:R-:W-:Y:S01]  /*2500*/  USHF.L.U32 UR19, UR28, 0x5, URZ ;  /* 0x000000051c137899 */ /* 0x000fe200080006ff */
[----:B------:R-:W-:Y:S01]  /*2510*/  SHF.L.U32 R0, R0, 0x1f, RZ ;  /* 0x0000001f00007819 */ /* 0x000fe200000006ff */
[----:B------:R-:W-:Y:S02]  /*2520*/  ULOP3.LUT UR9, UR9, 0xfefffff8, URZ, 0xc0, !UPT ;  /* 0xfefffff809097892 */ /* 0x000fe4000f8ec0ff */
[----:B------:R-:W-:Y:S01]  /*2530*/  UIADD3.X UR35, UPT, UPT, URZ, UR47, URZ, UP0, !UPT ;  /* 0x0000002fff237290 */ /* 0x000fe200087fe4ff */
[----:B------:R1:W3:Y:S01]  /*2540*/  SYNCS.PHASECHK.TRANS64.TRYWAIT P0, [UR8+0x48], R0 ;  /* 0x00004800ff0075a7 */ /* 0x0002e20008001108 */
[----:B------:R-:W-:Y:S02]  /*2550*/  ULEA UR8, UR7, UR30, 0xe ;  /* 0x0000001e07087291 */ /* 0x000fe4000f8e70ff */
[----:B------:R-:W-:Y:S02]  /*2560*/  UIMAD UR7, UR22, UR25, UR6 ;  /* 0x00000019160772a4 */ /* 0x000fe4000f8e0206 */
[----:B------:R-:W-:Y:S02]  /*2570*/  UIADD3 UR8, UPT, UPT, UR8, 0x8400, URZ ;  /* 0x0000840008087890 */ /* 0x000fe4000fffe0ff */
[----:B------:R-:W-:Y:S02]  /*2580*/  ULEA UR7, UR7, UR15, 0xa ;  /* 0x0000000f07077291 */ /* 0x000fe4000f8e50ff */
[----:B------:R-:W-:Y:S02]  /*2590*/  UIADD3 UR32, UP3, UPT, UR46, 0x200, URZ ;  /* 0x000002002e207890 */ /* 0x000fe4000ff7e0ff */
[----:B------:R-:W-:Y:S02]  /*25a0*/  UPRMT UR7, UR7, 0x5410, URZ ;  /* 0x0000541007077896 */ /* 0x000fe400080000ff */
[----:B------:R-:W-:Y:S02]  /*25b0*/  UIADD3.X UR33, UPT, UPT, URZ, UR47, URZ, UP3, !UPT ;  /* 0x0000002fff217290 */ /* 0x000fe40009ffe4ff */
[----:B------:R-:W-:Y:S02]  /*25c0*/  UIADD3 UR16, UPT, UPT, UR16, 0x2c400, URZ ;  /* 0x0002c40010107890 */ /* 0x000fe4000fffe0ff */
[----:B------:R-:W-:Y:S02]  /*25d0*/  UIADD3 UR36, UPT, UPT, UR20, 0x1, URZ ;  /* 0x0000000114247890 */ /* 0x000fe4000fffe0ff */
[----:B------:R-:W-:Y:S02]  /*25e0*/  UIADD3 UR29, UPT, UPT, UR21, 0x1, URZ ;  /* 0x00000001151d7890 */ /* 0x000fe4000fffe0ff */
[----:B------:R-:W-:Y:S02]  /*25f0*/  UISETP.NE.AND UP2, UPT, UR36, UR43, UPT ;  /* 0x0000002b2400728c */ /* 0x000fe4000bf45270 */
[----:B------:R-:W-:Y:S01]  /*2600*/  UIADD3 UR26, UPT, UPT, UR22, 0x1, URZ ;  /* 0x00000001161a7890 */ /* 0x000fe2000fffe0ff */
[----:B------:R-:W-:Y:S01]  /*2610*/  UMOV UR44, 0x0 ;  /* 0x00000000002c7882 */ /* 0x000fe20000000000 */
[----:B------:R-:W-:Y:S01]  /*2620*/  UMOV UR45, 0x10000000 ;  /* 0x10000000002d7882 */ /* 0x000fe20000000000 */
[----:B------:R-:W-:Y:S01]  /*2630*/  UMOV UR10, UR19 ;  /* 0x00000013000a7c82 */ /* 0x000fe20008000000 */
[----:B------:R-:W-:Y:S01]  /*2640*/  UMOV UR17, UR9 ;  /* 0x0000000900117c82 */ /* 0x000fe20008000000 */
[----:B------:R4:W-:Y:S04]  /*2650*/  UTMALDG.5D.IM2COL.2CTA [UR8], [UR34], UR7, desc[UR44] ;  /* 0x00002c08220073b4 */ /* 0x0009e80008261007 */
[----:B------:R-:W-:Y:S04]  /*2660*/  @UP2 UIADD3 UR29, UPT, UPT, UR21, URZ, URZ ;  /* 0x000000ff151d2290 */ /* 0x000fe8000fffe0ff */
[----:B------:R-:W-:Y:S01]  /*2670*/  UISETP.NE.AND UP1, UPT, UR29, UR40, UPT ;  /* 0x000000281d00728c */ /* 0x000fe2000bf25270 */
[----:B------:R2:W-:Y:S10]  /*2680*/  UTMALDG.5D.2CTA [UR16], [UR32], desc[UR44] ;  /* 0x00002c10200075b4 */ /* 0x0005f40008221000 */
[----:B------:R-:W-:Y:S04]  /*2690*/  @UP1 UIADD3 UR26, UPT, UPT, UR22, URZ, URZ ;  /* 0x000000ff161a1290 */ /* 0x000fe8000fffe0ff */
[----:B------:R-:W-:Y:S02]  /*26a0*/  UISETP.NE.AND UP0, UPT, UR26, UR41, UPT ;  /* 0x000000291a00728c */ /* 0x000fe4000bf05270 */
[----:B----4-:R-:W-:Y:S09]  /*26b0*/  UIADD3 UR8, UPT, UPT, UR28, 0x1, URZ ;  /* 0x000000011c087890 */ /* 0x010ff2000fffe0ff */
[----:B------:R-:W-:Y:S02]  /*26c0*/  @UP0 UIADD3 UR8, UPT, UPT, UR28, URZ, URZ ;  /* 0x000000ff1c080290 */ /* 0x000fe4000fffe0ff */
[----:B------:R-:W-:Y:S02]  /*26d0*/  UIADD3 UR7, UPT, UPT, UR37, -0x1, URZ ;  /* 0xffffffff25077890 */ /* 0x000fe4000fffe0ff */
[----:B--2---:R-:W-:Y:S02]  /*26e0*/  USEL UR22, UR26, URZ, UP0 ;  /* 0x000000ff1a167287 */ /* 0x004fe40008000000 */
[----:B------:R-:W-:Y:S02]  /*26f0*/  UISETP.GT.U32.AND UP0, UPT, UR37, 0x1, UPT ;  /* 0x000000012500788c */ /* 0x000fe4000bf04070 */
[----:B------:R-:W-:Y:S02]  /*2700*/  USEL UR20, UR36, URZ, UP2 ;  /* 0x000000ff24147287 */ /* 0x000fe40009000000 */
[----:B------:R-:W-:Y:S01]  /*2710*/  USEL UR21, UR29, URZ, UP1 ;  /* 0x000000ff1d157287 */ /* 0x000fe20008800000 */
[----:B------:R-:W-:Y:S01]  /*2720*/  UMOV UR37, UR7 ;  /* 0x0000000700257c82 */ /* 0x000fe20008000000 */
[----:B------:R-:W-:Y:S01]  /*2730*/  UMOV UR7, UR31 ;  /* 0x0000001f00077c82 */ /* 0x000fe20008000000 */
[----:B------:R-:W-:Y:S02]  /*2740*/  UMOV UR28, UR8 ;  /* 0x00000008001c7c82 */ /* 0x000fe40008000000 */
[----:B-1----:R-:W-:Y:S07]  /*2750*/  BRA.U UP0, `(.L_x_36) ;  /* 0xfffffff900f87547 */ /* 0x002fee000b83ffff */
.L_x_30:
[----:B------:R-:W-:Y:S01]  /*2760*/  SHF.L.U32 R3, R2, 0x1f, RZ ;  /* 0x0000001f02037819 */ /* 0x000fe200000006ff */
[----:B------:R-:W-:-:S03]  /*2770*/  NOP ;  /* 0x0000000000007918 */ /* 0x000fc60000000000 */
[----:B--23--:R-:W2:Y:S02]  /*2780*/  SYNCS.PHASECHK.TRANS64.TRYWAIT P0, [UR30+0xe0], R3 ;  /* 0x0000e003ff0075a7 */ /* 0x00cea4000800111e */
[----:B--2---:R-:W-:Y:S05]  /*2790*/  @!P0 BRA `(.L_x_37) ;  /* 0x0000007000708947 */ /* 0x004fea0003800000 */
.L_x_151:
[----:B------:R-:W2:Y:S01]  /*27a0*/  LDS.128 R4, [UR30+0x120] ;  /* 0x0001201eff047984 */ /* 0x000ea20008000c00 */
[----:B------:R-:W-:Y:S02]  /*27b0*/  UIADD3 UR4, UPT, UPT, UR30, 0xe8, URZ ;  /* 0x000000e81e047890 */ /* 0x000fe4000fffe0ff */
[----:B------:R-:W-:Y:S01]  /*27c0*/  UISETP.GE.AND UP0, UPT, UR39, 0x1, UPT ;  /* 0x000000012700788c */ /* 0x000fe2000bf06270 */
[----:B------:R-:W-:Y:S01]  /*27d0*/  @!PT LDS RZ, [RZ] ;  /* 0x00000000fffff984 */ /* 0x000fe20000000800 */
[----:B------:R-:W-:Y:S01]  /*27e0*/  @!PT LDS RZ, [RZ] ;  /* 0x00000000fffff984 */ /* 0x000fe20000000800 */
[----:B------:R-:W-:Y:S01]  /*27f0*/  @!PT LDS RZ, [RZ] ;  /* 0x00000000fffff984 */ /* 0x000fe20000000800 */
[----:B------:R-:W-:Y:S01]  /*2800*/  @!PT LDS RZ, [RZ] ;  /* 0x00000000fffff984 */ /* 0x000fe20000000800 */
[----:B------:R3:W-:Y:S06]  /*2810*/  MEMBAR.ALL.CTA ;  /* 0x0000000000007992 */ /* 0x0007ec0000008000 */
[----:B---3--:R-:W3:Y:S01]  /*2820*/  FENCE.VIEW.ASYNC.S ;  /* 0x00000000000073c6 */ /* 0x008ee20000000000 */
[----:B------:R-:W-:-:S09]  /*2830*/  UPRMT UR4, URZ, 0x654, UR4 ;  /* 0x00000654ff047896 */ /* 0x000fd20008000004 */
[----:B---3--:R-:W-:Y:S01]  /*2840*/  SYNCS.ARRIVE.TRANS64.RED.A1T0 RZ, [UR4], RZ ;  /* 0x000000ffffff79a7 */ /* 0x008fe20008100404 */
[----:B--2---:R-:W-:-:S13]  /*2850*/  LOP3.LUT P0, RZ, R6, 0x1, RZ, 0xc0, !PT ;  /* 0x0000000106ff7812 */ /* 0x004fda000780c0ff */
[----:B------:R-:W-:Y:S01]  /*2860*/  VOTEU.ANY UP1, P0 ;  /* 0x0000000000ff7886 */ /* 0x000fe20000020100 */
[----:B------:R-:W-:-:S13]  /*2870*/  PLOP3.LUT P0, PT, PT, PT, UP1, 0x80, 0x8 ;  /* 0x000000000008781c */ /* 0x000fda0003f0f018 */
[----:B-1----:R-:W-:Y:S02]  /*2880*/  @P0 MOV R0, R4 ;  /* 0x0000000400000202 */ /* 0x002fe40000000f00 */
[----:B------:R-:W-:Y:S02]  /*2890*/  @P0 LOP3.LUT R4, R5, 0xffff, RZ, 0xc0, !PT ;  /* 0x0000ffff05040812 */ /* 0x000fe400078ec0ff */
[----:B------:R-:W-:Y:S02]  /*28a0*/  @P0 R2UR UR6, R0 ;  /* 0x00000000000602ca */ /* 0x000fe400000e0000 */
[----:B------:R-:W-:-:S11]  /*28b0*/  @P0 R2UR UR5, R4 ;  /* 0x00000000040502ca */ /* 0x000fd600000e0000 */
[----:B------:R-:W-:Y:S02]  /*28c0*/  @UP1 UMOV UR50, UR6 ;  /* 0x0000000600321c82 */ /* 0x000fe40008000000 */
[----:B------:R-:W-:Y:S01]  /*28d0*/  @UP1 UMOV UR48, UR5 ;  /* 0x0000000500301c82 */ /* 0x000fe20008000000 */
[----:B------:R-:W-:Y:S05]  /*28e0*/  BRA.U !UP0, `(.L_x_38) ;  /* 0x0000000108d47547 */ /* 0x000fea000b800000 */
[----:B------:R-:W1:Y:S01]  /*28f0*/  LDCU.128 UR16, c[0x0][0xc10] ;  /* 0x00018200ff1077ac */ /* 0x000e620008000c00 */
[----:B------:R-:W2:Y:S01]  /*2900*/  LDCU UR20, c[0x0][0xc20] ;  /* 0x00018400ff1477ac */ /* 0x000ea20008000800 */
[----:B------:R-:W3:Y:S01]  /*2910*/  LDCU UR13, c[0x0][0xc0c] ;  /* 0x00018180ff0d77ac */ /* 0x000ee20008000800 */
[----:B------:R-:W4:Y:S01]  /*2920*/  LDCU.64 UR14, c[0x0][0xc28] ;  /* 0x00018500ff0e77ac */ /* 0x000f220008000a00 */
[----:B------:R-:W-:Y:S02]  /*2930*/  UISETP.NE.AND UP3, UPT, UR39, 0x1, UPT ;  /* 0x000000012700788c */ /* 0x000fe4000bf65270 */
[----:B-1----:R-:W-:Y:S02]  /*2940*/  UIMAD.WIDE.U32 UR4, UR53, UR19, URZ ;  /* 0x00000013350472a5 */ /* 0x002fe4000f8e00ff */
[----:B------:R-:W-:Y:S02]  /*2950*/  UIMAD.WIDE.U32 UR6, UR54, UR16, URZ ;  /* 0x00000010360672a5 */ /* 0x000fe4000f8e00ff */
[----:B------:R-:W-:-:S02]  /*2960*/  UISETP.NE.AND UP0, UPT, UR18, 0x1, UPT ;  /* 0x000000011200788c */ /* 0x000fc4000bf05270 */
[----:B------:R-:W-:Y:S01]  /*2970*/  UIMAD.WIDE.U32 UR10, UR48, UR19, URZ ;  /* 0x00000013300a72a5 */ /* 0x000fe2000f8e00ff */
[----:B------:R-:W-:Y:S01]  /*2980*/  UMOV UR4, UR5 ;  /* 0x0000000500047c82 */ /* 0x000fe20008000000 */
[----:B---3--:R-:W-:Y:S02]  /*2990*/  UISETP.NE.AND UP2, UPT, UR13, 0x1, UPT ;  /* 0x000000010d00788c */ /* 0x008fe4000bf45270 */
[----:B--2---:R-:W-:Y:S02]  /*29a0*/  USHF.R.U32.HI UR5, URZ, UR20, UR4 ;  /* 0x00000014ff057299 */ /* 0x004fe40008011604 */
[----:B------:R-:W-:Y:S01]  /*29b0*/  UIMAD.WIDE.U32 UR8, UR50, UR16, URZ ;  /* 0x00000010320872a5 */ /* 0x000fe2000f8e00ff */
[----:B------:R-:W-:Y:S01]  /*29c0*/  UMOV UR4, UR7 ;  /* 0x0000000700047c82 */ /* 0x000fe20008000000 */
[----:B------:R-:W-:Y:S02]  /*29d0*/  USEL UR5, UR53, UR5, !UP0 ;  /* 0x0000000535057287 */ /* 0x000fe4000c000000 */
[----:B------:R-:W-:-:S02]  /*29e0*/  USHF.R.U32.HI UR4, URZ, UR17, UR4 ;  /* 0x00000011ff047299 */ /* 0x000fc40008011604 */
[----:B----4-:R-:W-:Y:S02]  /*29f0*/  UIMAD.WIDE.U32 UR6, UR5, UR14, URZ ;  /* 0x0000000e050672a5 */ /* 0x010fe4000f8e00ff */
[----:B------:R-:W-:Y:S01]  /*2a00*/  USEL UR12, UR54, UR4, !UP2 ;  /* 0x00000004360c7287 */ /* 0x000fe2000d000000 */
[----:B------:R-:W-:Y:S02]  /*2a10*/  UMOV UR8, UR9 ;  /* 0x0000000900087c82 */ /* 0x000fe40008000000 */
[----:B------:R-:W-:Y:S01]  /*2a20*/  UMOV UR4, UR11 ;  /* 0x0000000b00047c82 */ /* 0x000fe20008000000 */
[----:B------:R-:W-:Y:S01]  /*2a30*/  UIMAD.WIDE.U32 UR10, UR12, UR14, URZ ;  /* 0x0000000e0c0a72a5 */ /* 0x000fe2000f8e00ff */
[----:B------:R-:W-:Y:S01]  /*2a40*/  UMOV UR6, UR7 ;  /* 0x0000000700067c82 */ /* 0x000fe20008000000 */
[----:B------:R-:W-:Y:S02]  /*2a50*/  USHF.R.U32.HI UR4, URZ, UR20, UR4 ;  /* 0x00000014ff047299 */ /* 0x000fe40008011604 */
[----:B------:R-:W-:-:S02]  /*2a60*/  @UP3 USHF.R.U32.HI UR5, URZ, UR15, UR6 ;  /* 0x0000000fff053299 */ /* 0x000fc40008011606 */
[----:B------:R-:W-:Y:S01]  /*2a70*/  USHF.R.U32.HI UR17, URZ, UR17, UR8 ;  /* 0x00000011ff117299 */ /* 0x000fe20008011608 */
[----:B------:R-:W-:Y:S01]  /*2a80*/  UMOV UR6, UR11 ;  /* 0x0000000b00067c82 */ /* 0x000fe20008000000 */
[----:B------:R-:W-:Y:S02]  /*2a90*/  USEL UR4, UR48, UR4, !UP0 ;  /* 0x0000000430047287 */ /* 0x000fe4000c000000 */
[----:B------:R-:W-:Y:S02]  /*2aa0*/  @UP3 USHF.R.U32.HI UR12, URZ, UR15, UR6 ;  /* 0x0000000fff0c3299 */ /* 0x000fe40008011606 */
[----:B------:R-:W-:Y:S02]  /*2ab0*/  UIMAD UR6, UR39, UR5, URZ ;  /* 0x00000005270672a4 */ /* 0x000fe4000f8e02ff */
[----:B------:R-:W-:Y:S02]  /*2ac0*/  USEL UR5, UR50, UR17, !UP2 ;  /* 0x0000001132057287 */ /* 0x000fe4000d000000 */
[----:B------:R-:W-:-:S02]  /*2ad0*/  UIMAD UR8, UR39, UR12, URZ ;  /* 0x0000000c270872a4 */ /* 0x000fc4000f8e02ff */
[----:B------:R-:W-:Y:S02]  /*2ae0*/  UISETP.GE.AND UP0, UPT, UR4, UR6, UPT ;  /* 0x000000060400728c */ /* 0x000fe4000bf06270 */
[----:B------:R-:W-:Y:S02]  /*2af0*/  UIMAD.WIDE.U32 UR6, UR4, UR14, URZ ;  /* 0x0000000e040672a5 */ /* 0x000fe4000f8e00ff */
[----:B------:R-:W-:Y:S02]  /*2b00*/  UISETP.GE.OR UP0, UPT, UR5, UR8, UP0 ;  /* 0x000000080500728c */ /* 0x000fe40008706670 */
[----:B------:R-:W-:Y:S02]  /*2b10*/  UIMAD.WIDE.U32 UR8, UR5, UR14, URZ ;  /* 0x0000000e050872a5 */ /* 0x000fe4000f8e00ff */
[----:B------:R-:W-:Y:S01]  /*2b20*/  UIADD3 UR10, UPT, UPT, -UR4, URZ, URZ ;  /* 0x000000ff040a7290 */ /* 0x000fe2000fffe1ff */
[----:B------:R-:W-:Y:S02]  /*2b30*/  UMOV UR6, UR7 ;  /* 0x0000000700067c82 */ /* 0x000fe40008000000 */
[----:B------:R-:W-:-:S02]  /*2b40*/  USHF.R.U32.HI UR6, URZ, UR15, UR6 ;  /* 0x0000000fff067299 */ /* 0x000fc40008011606 */
[----:B------:R-:W-:Y:S02]  /*2b50*/  UIMAD UR10, UR18, UR10, UR48 ;  /* 0x0000000a120a72a4 */ /* 0x000fe4000f8e0230 */
[----:B------:R-:W-:Y:S01]  /*2b60*/  USEL UR6, UR4, UR6, !UP3 ;  /* 0x0000000604067287 */ /* 0x000fe2000d800000 */
[----:B------:R-:W-:Y:S01]  /*2b70*/  @!UP0 UMOV UR7, UR9 ;  /* 0x0000000900078c82 */ /* 0x000fe20008000000 */
[----:B------:R-:W-:Y:S02]  /*2b80*/  UIADD3 UR9, UPT, UPT, -UR5, URZ, URZ ;  /* 0x000000ff05097290 */ /* 0x000fe4000fffe1ff */
[----:B------:R-:W-:Y:S02]  /*2b90*/  @!UP0 USHF.R.U32.HI UR7, URZ, UR15, UR7 ;  /* 0x0000000fff078299 */ /* 0x000fe40008011607 */
[----:B------:R-:W-:Y:S02]  /*2ba0*/  UIADD3 UR8, UPT, UPT, -UR6, URZ, URZ ;  /* 0x000000ff06087290 */ /* 0x000fe4000fffe1ff */
[----:B------:R-:W-:-:S02]  /*2bb0*/  @!UP0 USEL UR7, UR5, UR7, !UP3 ;  /* 0x0000000705078287 */ /* 0x000fc4000d800000 */
[----:B------:R-:W-:Y:S02]  /*2bc0*/  UIMAD UR8, UR39, UR8, UR4 ;  /* 0x00000008270872a4 */ /* 0x000fe4000f8e0204 */
[----:B------:R-:W-:Y:S02]  /*2bd0*/  @!UP0 UIADD3 UR6, UPT, UPT, UR6, -UR7, URZ ;  /* 0x8000000706068290 */ /* 0x000fe4000fffe0ff */
[----:B------:R-:W-:Y:S02]  /*2be0*/  @!UP0 UIMAD UR7, UR8, UR12, UR7 ;  /* 0x0000000c080782a4 */ /* 0x000fe4000f8e0207 */
[----:B------:R-:W-:Y:S02]  /*2bf0*/  @!UP0 UIMAD UR4, UR39, UR6, UR5 ;  /* 0x00000006270482a4 */ /* 0x000fe4000f8e0205 */
[----:B------:R-:W-:Y:S02]  /*2c00*/  UIMAD UR6, UR13, UR9, UR50 ;  /* 0x000000090d0672a4 */ /* 0x000fe4000f8e0232 */
[----:B------:R-:W-:Y:S01]  /*2c10*/  UIMAD UR48, UR4, UR18, UR10 ;  /* 0x00000012043072a4 */ /* 0x000fe2000f8e020a */
[----:B------:R-:W-:-:S02]  /*2c20*/  @!UP0 UMOV UR5, UR7 ;  /* 0x0000000700058c82 */ /* 0x000fc40008000000 */
[----:B------:R-:W-:-:S12]  /*2c30*/  UIMAD UR50, UR5, UR13, UR6 ;  /* 0x0000000d053272a4 */ /* 0x000fd8000f8e0206 */
.L_x_38:
[----:B------:R-:W1:Y:S02]  /*2c40*/  LDCU UR4, c[0x0][0xc30] ;  /* 0x00018600ff0477ac */ /* 0x000e640008000800 */
[----:B-1----:R-:W-:-:S09]  /*2c50*/  UISETP.NE.AND UP0, UPT, UR4, 0x1, UPT ;  /* 0x000000010400788c */ /* 0x002fd2000bf05270 */
[----:B------:R-:W-:Y:S05]  /*2c60*/  BRA.U UP0, `(.L_x_39) ;  /* 0x0000000100447547 */ /* 0x000fea000b800000 */
[----:B------:R-:W1:Y:S01]  /*2c70*/  LDCU.128 UR8, c[0x0][0xc10] ;  /* 0x00018200ff0877ac */ /* 0x000e620008000c00 */
[----:B------:R-:W2:Y:S01]  /*2c80*/  LDCU UR12, c[0x0][0xc0c] ;  /* 0x00018180ff0c77ac */ /* 0x000ea20008000800 */
[----:B------:R-:W3:Y:S01]  /*2c90*/  LDCU UR13, c[0x0][0xc20] ;  /* 0x00018400ff0d77ac */ /* 0x000ee20008000800 */
[----:B-1----:R-:W-:Y:S02]  /*2ca0*/  UIMAD.WIDE.U32 UR6, UR50, UR8, URZ ;  /* 0x00000008320672a5 */ /* 0x002fe4000f8e00ff */
[----:B------:R-:W-:Y:S02]  /*2cb0*/  UIMAD.WIDE.U32 UR4, UR48, UR11, URZ ;  /* 0x0000000b300472a5 */ /* 0x000fe4000f8e00ff */
[----:B--2---:R-:W-:Y:S02]  /*2cc0*/  UISETP.NE.AND UP2, UPT, UR12, 0x1, UPT ;  /* 0x000000010c00788c */ /* 0x004fe4000bf45270 */
[----:B------:R-:W-:Y:S01]  /*2cd0*/  UISETP.NE.AND UP0, UPT, UR10, 0x1, UPT ;  /* 0x000000010a00788c */ /* 0x000fe2000bf05270 */
[----:B------:R-:W-:-:S02]  /*2ce0*/  UMOV UR6, UR7 ;  /* 0x0000000700067c82 */ /* 0x000fc40008000000 */
[----:B------:R-:W-:Y:S01]  /*2cf0*/  UMOV UR4, UR5 ;  /* 0x0000000500047c82 */ /* 0x000fe20008000000 */
[----:B------:R-:W-:Y:S02]  /*2d00*/  USHF.R.U32.HI UR6, URZ, UR9, UR6 ;  /* 0x00000009ff067299 */ /* 0x000fe40008011606 */
[----:B---3--:R-:W-:Y:S02]  /*2d10*/  USHF.R.U32.HI UR4, URZ, UR13, UR4 ;  /* 0x0000000dff047299 */ /* 0x008fe40008011604 */
[----:B------:R-:W-:Y:S02]  /*2d20*/  USEL UR5, UR50, UR6, !UP2 ;  /* 0x0000000632057287 */ /* 0x000fe4000d000000 */
[----:B------:R-:W-:-:S04]  /*2d30*/  USEL UR4, UR48, UR4, !UP0 ;  /* 0x0000000430047287 */ /* 0x000fc8000c000000 */
[----:B------:R-:W-:Y:S02]  /*2d40*/  UIADD3 UR6, UPT, UPT, UR5, -UR4, URZ ;  /* 0x8000000405067290 */ /* 0x000fe4000fffe0ff */
[----:B------:R-:W-:Y:S02]  /*2d50*/  UIADD3 UR4, UPT, UPT, -UR5, UR4, URZ ;  /* 0x0000000405047290 */ /* 0x000fe4000fffe1ff */
[----:B------:R-:W-:Y:S02]  /*2d60*/  UIMAD UR48, UR6, UR10, UR48 ;  /* 0x0000000a063072a4 */ /* 0x000fe4000f8e0230 */
[----:B------:R-:W-:-:S12]  /*2d70*/  UIMAD UR50, UR4, UR12, UR50 ;  /* 0x0000000c043272a4 */ /* 0x000fd8000f8e0232 */
.L_x_39:
[----:B------:R-:W-:Y:S01]  /*2d80*/  R2UR UR5, R68 ;  /* 0x00000000440572ca */ /* 0x000fe200000e0000 */
[----:B------:R-:W-:Y:S01]  /*2d90*/  UMOV UR36, UR42 ;  /* 0x0000002a00247c82 */ /* 0x000fe20008000000 */
[----:B------:R-:W-:Y:S02]  /*2da0*/  R2UR UR4, R67 ;  /* 0x00000000430472ca */ /* 0x000fe400000e0000 */
[----:B------:R-:W-:Y:S02]  /*2db0*/  PLOP3.LUT P1, PT, PT, PT, PT, 0x80, 0x8 ;  /* 0x000000000008781c */ /* 0x000fe40003f2f070 */
[----:B------:R-:W-:-:S07]  /*2dc0*/  LOP3.LUT R2, R2, 0x1, RZ, 0x3c, !PT ;  /* 0x0000000102027812 */ /* 0x000fce00078e3cff */
[----:B------:R-:W-:Y:S02]  /*2dd0*/  UIADD3 UR52, UPT, UPT, UR50, UR5, URZ ;  /* 0x0000000532347290 */ /* 0x000fe4000fffe0ff */
[----:B------:R-:W-:Y:S01]  /*2de0*/  UIADD3 UR24, UPT, UPT, UR48, UR4, URZ ;  /* 0x0000000430187290 */ /* 0x000fe2000fffe0ff */
[----:B------:R-:W-:Y:S11]  /*2df0*/  BRA.U UP1, `(.L_x_40) ;  /* 0xffffffe901a47547 */ /* 0x000ff6000b83ffff */
[----:B------:R-:W-:Y:S01]  /*2e00*/  UIADD3 UR30, UPT, UPT, UR30, 0x48, URZ ;  /* 0x000000481e1e7890 */ /* 0x000fe2000fffe0ff */
[----:B------:R-:W-:-:S03]  /*2e10*/  MOV R2, UR27 ;  /* 0x0000001b00027c02 */ /* 0x000fc60008000f00 */
[----:B------:R-:W-:Y:S01]  /*2e20*/  ULEA UR4, UR31, UR30, 0x3 ;  /* 0x0000001e1f047291 */ /* 0x000fe2000f8e18ff */
[----:B------:R-:W-:-:S08]  /*2e30*/  SHF.L.U32 R2, R2, 0x1f, RZ ;  /* 0x0000001f02027819 */ /* 0x000fd000000006ff */
[----:B------:R-:W1:Y:S02]  /*2e40*/  SYNCS.PHASECHK.TRANS64.TRYWAIT P0, [UR4], R2 ;  /* 0x00000002ff0075a7 */ /* 0x000e640008001104 */
[----:B-1----:R-:W-:Y:S05]  /*2e50*/  @!P0 BRA `(.L_x_41) ;  /* 0x0000006800d88947 */ /* 0x002fea0003800000 */
.L_x_153:
[----:B------:R-:W-:-:S04]  /*2e60*/  UIADD3 UR4, UPT, UPT, UR31, 0x1, URZ ;  /* 0x000000011f047890 */ /* 0x000fc8000fffe0ff */
[----:B------:R-:W-:-:S04]  /*2e70*/  UISETP.NE.AND UP0, UPT, UR4, 0x9, UPT ;  /* 0x000000090400788c */ /* 0x000fc8000bf05270 */
[----:B------:R-:W-:Y:S02]  /*2e80*/  USEL UR5, URZ, 0x1, UP0 ;  /* 0x00000001ff057887 */ /* 0x000fe40008000000 */
[----:B------:R-:W-:Y:S02]  /*2e90*/  USEL UR4, UR4, URZ, UP0 ;  /* 0x000000ff04047287 */ /* 0x000fe40008000000 */
[----:B------:R-:W-:Y:S02]  /*2ea0*/  ULOP3.LUT UR6, UR27, UR5, URZ, 0x3c, !UPT ;  /* 0x000000051b067292 */ /* 0x000fe4000f8e3cff */
[----:B------:R-:W-:-:S04]  /*2eb0*/  ULEA UR5, UR4, UR30, 0x3 ;  /* 0x0000001e04057291 */ /* 0x000fc8000f8e18ff */
[----:B-1----:R-:W-:-:S04]  /*2ec0*/  MOV R2, UR6 ;  /* 0x0000000600027c02 */ /* 0x002fc80008000f00 */
[----:B------:R-:W-:-:S04]  /*2ed0*/  SHF.L.U32 R2, R2, 0x1f, RZ ;  /* 0x0000001f02027819 */ /* 0x000fc800000006ff */
[----:B------:R-:W1:Y:S02]  /*2ee0*/  SYNCS.PHASECHK.TRANS64.TRYWAIT P0, [UR5], R2 ;  /* 0x00000002ff0075a7 */ /* 0x000e640008001105 */
[----:B-1----:R-:W-:Y:S05]  /*2ef0*/  @!P0 BRA `(.L_x_42) ;  /* 0x0000006800c88947 */ /* 0x002fea0003800000 */
.L_x_155:
        /* <DEDUP_REMOVED lines=10> */
.L_x_157:
        /* <DEDUP_REMOVED lines=10> */
.L_x_159:
        /* <DEDUP_REMOVED lines=10> */
.L_x_161:
        /* <DEDUP_REMOVED lines=10> */
.L_x_163:
        /* <DEDUP_REMOVED lines=10> */
.L_x_165:
        /* <DEDUP_REMOVED lines=10> */
.L_x_167:
[----:B------:R-:W-:-:S04]  /*32c0*/  UIADD3 UR4, UPT, UPT, UR4, 0x1, URZ ;  /* 0x0000000104047890 */ /* 0x000fc8000fffe0ff */
[----:B------:R-:W-:-:S04]  /*32d0*/  UISETP.NE.AND UP0, UPT, UR4, 0x9, UPT ;  /* 0x000000090400788c */ /* 0x000fc8000bf05270 */
[----:B------:R-:W-:Y:S02]  /*32e0*/  USEL UR5, URZ, 0x1, UP0 ;  /* 0x00000001ff057887 */ /* 0x000fe40008000000 */
[----:B------:R-:W-:Y:S02]  /*32f0*/  USEL UR4, UR4, URZ, UP0 ;  /* 0x000000ff04047287 */ /* 0x000fe40008000000 */
[----:B------:R-:W-:Y:S02]  /*3300*/  ULOP3.LUT UR5, UR6, UR5, URZ, 0x3c, !UPT ;  /* 0x0000000506057292 */ /* 0x000fe4000f8e3cff */
[----:B------:R-:W-:-:S04]  /*3310*/  ULEA UR4, UR4, UR30, 0x3 ;  /* 0x0000001e04047291 */ /* 0x000fc8000f8e18ff */
[----:B-1----:R-:W-:Y:S02]  /*3320*/  IMAD.U32 R2, RZ, RZ, UR5 ;  /* 0x00000005ff027e24 */ /* 0x002fe4000f8e00ff */
[----:B------:R-:W-:-:S03]  /*3330*/  MOV R0, UR4 ;  /* 0x0000000400007c02 */ /* 0x000fc60008000f00 */
[----:B------:R-:W-:-:S07]  /*3340*/  SHF.L.U32 R2, R2, 0x1f, RZ ;  /* 0x0000001f02027819 */ /* 0x000fce00000006ff */
.L_x_49:
[----:B-1----:R1:W2:Y:S02]  /*3350*/  SYNCS.PHASECHK.TRANS64.TRYWAIT P0, [R0+URZ], R2 ;  /* 0x00000002000075a7 */ /* 0x0022a400080011ff */
[----:B--2---:R-:W-:Y:S05]  /*3360*/  @!P0 NANOSLEEP.SYNCS 0x989680 ;  /* 0x009896800000895d */ /* 0x004fea0003900000 */
[----:B------:R-:W2:Y:S02]  /*3370*/  @!P0 SYNCS.PHASECHK.TRANS64 P0, [R0+URZ], R2 ;  /* 0x00000002000085a7 */ /* 0x000ea400080010ff */
[----:B--2---:R-:W-:Y:S05]  /*3380*/  @P0 EXIT ;  /* 0x000000000000094d */ /* 0x004fea0003800000 */
[----:B------:R-:W-:Y:S05]  /*3390*/  BRA `(.L_x_49) ;  /* 0xfffffffc00ec7947 */ /* 0x000fea000383ffff */
.L_x_22:
[----:B------:R-:W2:Y:S02]  /*33a0*/  S2UR UR4, SR_CgaCtaId ;  /* 0x00000000000479c3 */ /* 0x000ea40000008800 */
[----:B--2---:R-:W-:-:S04]  /*33b0*/  UISETP.NE.AND UP0, UPT, UR4, URZ, UPT ;  /* 0x000000ff0400728c */ /* 0x004fc8000bf05270 */
[----:B------:R-:W-:-:S09]  /*33c0*/  UISETP.NE.OR UP0, UPT, UR18, 0x1, UP0 ;  /* 0x000000011200788c */ /* 0x000fd20008705670 */
[----:B------:R-:W-:Y:S05]  /*33d0*/  BRA.U UP0, `(.L_x_50) ;  /* 0x0000000100b47547 */ /* 0x000fea000b800000 */
[----:B------:R-:W2:Y:S01]  /*33e0*/  S2UR UR5, SR_CgaCtaId ;  /* 0x00000000000579c3 */ /* 0x000ea20000008800 */
[----:B------:R-:W-:Y:S01]  /*33f0*/  UMOV UR4, 0x400 ;  /* 0x0000040000047882 */ /* 0x000fe20000000000 */
[----:B------:R-:W-:Y:S01]  /*3400*/  HFMA2 R2, -RZ, RZ, 0, 5.9604644775390625e-08 ;  /* 0x00000001ff027431 */ /* 0x000fe200000001ff */
[----:B------:R-:W-:Y:S01]  /*3410*/  ISETP.GE.U32.AND P0, PT, R3, 0x2, PT ;  /* 0x000000020300780c */ /* 0x000fe20003f06070 */
[----:B------:R-:W-:Y:S01]  /*3420*/  IMAD.MOV.U32 R8, RZ, RZ, RZ ;  /* 0x000000ffff087224 */ /* 0x000fe200078e00ff */
[----:B--2---:R-:W-:-:S04]  /*3430*/  ULEA UR4, UR5, UR4, 0x18 ;  /* 0x0000000405047291 */ /* 0x004fc8000f8ec0ff */
[----:B------:R-:W-:Y:S02]  /*3440*/  UIADD3 UR5, UPT, UPT, UR4, 0xe8, URZ ;  /* 0x000000e804057890 */ /* 0x000fe4000fffe0ff */
[----:B------:R-:W-:Y:S02]  /*3450*/  UIADD3 UR8, UPT, UPT, UR4, 0xe0, URZ ;  /* 0x000000e004087890 */ /* 0x000fe4000fffe0ff */
[----:B------:R-:W-:-:S12]  /*3460*/  UPRMT UR5, URZ, 0x654, UR5 ;  /* 0x00000654ff057896 */ /* 0x000fd80008000005 */
.L_x_53:
[----:B------:R-:W-:Y:S01]  /*3470*/  SHF.L.U32 R6, R2, 0x1f, RZ ;  /* 0x0000001f02067819 */ /* 0x000fe200000006ff */
[----:B------:R-:W-:Y:S02]  /*3480*/  IMAD.U32 R4, RZ, RZ, UR8 ;  /* 0x00000008ff047e24 */ /* 0x000fe4000f8e00ff */
[----:B------:R-:W-:Y:S01]  /*3490*/  @!P0 IMAD.MOV.U32 R5, RZ, RZ, 0x10 ;  /* 0x00000010ff058424 */ /* 0x000fe200078e00ff */
[----:B------:R-:W2:Y:S02]  /*34a0*/  SYNCS.PHASECHK.TRANS64.TRYWAIT P1, [UR4+0xe8], R6 ;  /* 0x0000e806ff0075a7 */ /* 0x000ea40008021104 */
[----:B------:R-:W-:-:S04]  /*34b0*/  PRMT R4, R3, 0x654, R4 ;  /* 0x0000065403047816 */ /* 0x000fc80000000004 */
[----:B------:R-:W-:Y:S01]  /*34c0*/  SEL R0, R4, R0, !P0 ;  /* 0x0000000004007207 */ /* 0x000fe20004000000 */
[----:B--2---:R-:W-:Y:S06]  /*34d0*/  @!P1 BRA `(.L_x_51) ;  /* 0x0000006400f89947 */ /* 0x004fec0003800000 */
.L_x_169:
[----:B------:R-:W-:Y:S01]  /*34e0*/  UIADD3 UR6, UPT, UPT, UR4, 0x120, URZ ;  /* 0x0000012004067890 */ /* 0x000fe2000fffe0ff */
[----:B------:R3:W-:Y:S01]  /*34f0*/  @!P0 SYNCS.ARRIVE.TRANS64.RED RZ, [R0+URZ], R5 ;  /* 0x0000000500ff89a7 */ /* 0x0007e200080004ff */
[----:B------:R-:W-:Y:S01]  /*3500*/  UIADD3 UR7, UPT, UPT, UR4, 0xe0, URZ ;  /* 0x000000e004077890 */ /* 0x000fe2000fffe0ff */
[----:B------:R-:W-:-:S08]  /*3510*/  LOP3.LUT R2, R2, 0x1, RZ, 0x3c, !PT ;  /* 0x0000000102027812 */ /* 0x000fd000078e3cff */
[----:B------:R-:W-:Y:S06]  /*3520*/  UGETNEXTWORKID.BROADCAST [UR6], [UR7] ;  /* 0x00000000060073ca */ /* 0x000fec0008000100 */
[----:B---3--:R-:W-:-:S04]  /*3530*/  SHF.L.U32 R5, R8, 0x1f, RZ ;  /* 0x0000001f08057819 */ /* 0x008fc800000006ff */
[----:B------:R-:W3:Y:S02]  /*3540*/  SYNCS.PHASECHK.TRANS64.TRYWAIT P1, [UR4+0xe0], R5 ;  /* 0x0000e005ff0075a7 */ /* 0x000ee40008021104 */
[----:B---3--:R-:W-:Y:S05]  /*3550*/  @!P1 BRA `(.L_x_52) ;  /* 0x0000006400f09947 */ /* 0x008fea0003800000 */
.L_x_171:
[----:B--2---:R-:W2:Y:S01]  /*3560*/  LDS.128 R4, [UR4+0x120] ;  /* 0x00012004ff047984 */ /* 0x004ea20008000c00 */
[----:B------:R-:W-:Y:S01]  /*3570*/  LOP3.LUT R8, R8, 0x1, RZ, 0x3c, !PT ;  /* 0x0000000108087812 */ /* 0x000fe200078e3cff */
[----:B------:R-:W-:Y:S01]  /*3580*/  @!PT LDS RZ, [RZ] ;  /* 0x00000000fffff984 */ /* 0x000fe20000000800 */
[----:B------:R-:W-:Y:S01]  /*3590*/  @!PT LDS RZ, [RZ] ;  /* 0x00000000fffff984 */ /* 0x000fe20000000800 */
[----:B------:R-:W-:Y:S01]  /*35a0*/  @!PT LDS RZ, [RZ] ;  /* 0x00000000fffff984 */ /* 0x000fe20000000800 */
[----:B------:R-:W-:Y:S01]  /*35b0*/  @!PT LDS RZ, [RZ] ;  /* 0x00000000fffff984 */ /* 0x000fe20000000800 */
[----:B------:R3:W-:Y:S06]  /*35c0*/  MEMBAR.ALL.CTA ;  /* 0x0000000000007992 */ /* 0x0007ec0000008000 */
[----:B---3--:R-:W3:Y:S02]  /*35d0*/  FENCE.VIEW.ASYNC.S ;  /* 0x00000000000073c6 */ /* 0x008ee40000000000 */
[----:B---3--:R-:W-:Y:S01]  /*35e0*/  SYNCS.ARRIVE.TRANS64.RED.A1T0 RZ, [UR5], RZ ;  /* 0x000000ffffff79a7 */ /* 0x008fe20008100405 */
[----:B--2---:R-:W-:-:S13]  /*35f0*/  LOP3.LUT P1, RZ, R6, 0x1, RZ, 0xc0, !PT ;  /* 0x0000000106ff7812 */ /* 0x004fda000782c0ff */
[----:B------:R-:W-:Y:S05]  /*3600*/  @P1 BRA `(.L_x_53) ;  /* 0xfffffffc00981947 */ /* 0x000fea000383ffff */
[----:B------:R-:W-:-:S04]  /*3610*/  SHF.L.U32 R0, R2, 0x1f, RZ ;  /* 0x0000001f02007819 */ /* 0x000fc800000006ff */
[----:B------:R-:W2:Y:S02]  /*3620*/  SYNCS.PHASECHK.TRANS64 P0, [UR4+0xe8], R0 ;  /* 0x0000e800ff0075a7 */ /* 0x000ea40008001004 */
[----:B-12---:R-:W-:Y:S05]  /*3630*/  @P0 EXIT ;  /* 0x000000000000094d */ /* 0x006fea0003800000 */
[----:B------:R-:W-:-:S07]  /*3640*/  MOV R0, UR4 ;  /* 0x0000000400007c02 */ /* 0x000fce0008000f00 */
.L_x_54:
[----:B-1----:R-:W-:-:S04]  /*3650*/  SHF.L.U32 R3, R2, 0x1f, RZ ;  /* 0x0000001f02037819 */ /* 0x002fc800000006ff */
[----:B------:R1:W2:Y:S03]  /*3660*/  SYNCS.PHASECHK.TRANS64.TRYWAIT P0, [R0+URZ+0xe8], R3 ;  /* 0x0000e803000075a7 */ /* 0x0002a600080011ff */
[----:B--2---:R-:W-:Y:S05]  /*3670*/  @!P0 NANOSLEEP.SYNCS 0x989680 ;  /* 0x009896800000895d */ /* 0x004fea0003900000 */
[----:B------:R-:W2:Y:S02]  /*3680*/  @!P0 SYNCS.PHASECHK.TRANS64 P0, [R0+URZ+0xe8], R3 ;  /* 0x0000e803000085a7 */ /* 0x000ea400080010ff */
[----:B--2---:R-:W-:Y:S05]  /*3690*/  @P0 EXIT ;  /* 0x000000000000094d */ /* 0x004fea0003800000 */
[----:B------:R-:W-:Y:S05]  /*36a0*/  BRA `(.L_x_54) ;  /* 0xfffffffc00e87947 */ /* 0x000fea000383ffff */
.L_x_50:
[----:B------:R-:W-:Y:S05]  /*36b0*/  BRA.U UP4, `(.L_x_55) ;  /* 0x0000001104a47547 */ /* 0x000fea000b800000 */
[----:B------:R-:W2:Y:S01]  /*36c0*/  S2UR UR4, SR_CgaCtaId ;  /* 0x00000000000479c3 */ /* 0x000ea20000008800 */
[----:B------:R-:W-:Y:S01]  /*36d0*/  UMOV UR5, 0x40 ;  /* 0x0000004000057882 */ /* 0x000fe20000000000 */
[----:B------:R-:W-:Y:S01]  /*36e0*/  NOP ;  /* 0x0000000000007918 */ /* 0x000fe20000000000 */
[----:B------:R-:W-:Y:S01]  /*36f0*/  UMOV UR6, 0x400 ;  /* 0x0000040000067882 */ /* 0x000fe20000000000 */
[----:B--2---:R-:W-:Y:S02]  /*3700*/  ULEA UR5, UR4, UR5, 0x18 ;  /* 0x0000000504057291 */ /* 0x004fe4000f8ec0ff */
[----:B------:R-:W-:-:S07]  /*3710*/  ULEA UR6, UR4, UR6, 0x18 ;  /* 0x0000000604067291 */ /* 0x000fce000f8ec0ff */
[----:B------:R-:W2:Y:S02]  /*3720*/  LDS.U8 R3, [UR5+0x1c] ;  /* 0x00001c05ff037984 */ /* 0x000ea40008000000 */
[----:B--2---:R-:W-:-:S13]  /*3730*/  ISETP.NE.AND P0, PT, R3, RZ, PT ;  /* 0x000000ff0300720c */ /* 0x004fda0003f05270 */
[----:B------:R-:W-:Y:S05]  /*3740*/  @P0 BRA `(.L_x_56) ;  /* 0x0000000400080947 */ /* 0x000fea0003800000 */
[----:B------:R-:W-:Y:S02]  /*3750*/  UISETP.NE.U32.AND UP1, UPT, UR38, 0x1, UPT ;  /* 0x000000012600788c */ /* 0x000fe4000bf25070 */
[----:B------:R-:W-:-:S07]  /*3760*/  UIADD3 UR7, UPT, UPT, UR5, 0x8, URZ ;  /* 0x0000000805077890 */ /* 0x000fce000fffe0ff */
[----:B------:R-:W-:Y:S05]  /*3770*/  BRA.U !UP1, `(.L_x_57) ;  /* 0x00000001099c7547 */ /* 0x000fea000b800000 */
[----:B------:R-:W-:Y:S01]  /*3780*/  ELECT P0, URZ, PT ;  /* 0x0000000000ff782f */ /* 0x000fe20003800000 */
[----:B------:R-:W-:-:S12]  /*3790*/  BSSY B0, `(.L_x_57) ;  /* 0x0000025000007945 */ /* 0x000fd80003800000 */
[----:B------:R-:W-:Y:S05]  /*37a0*/  @!P0 BRA `(.L_x_58) ;  /* 0x00000000008c8947 */ /* 0x000fea0003800000 */
[----:B------:R-:W-:-:S05]  /*37b0*/  UMOV UR4, 0x10 ;  /* 0x0000001000047882 */ /* 0x000fca0000000000 */
[----:B------:R-:W-:Y:S04]  /*37c0*/  DEPBAR.LE SB2, 0x36 ;  /* 0x0000ad800000791a */ /* 0x000fe80000000000 */
[----:B------:R-:W2:Y:S02]  /*37d0*/  UTCATOMSWS.2CTA.FIND_AND_SET.ALIGN UP0, UR4, UR4 ;  /* 0x00000004000475e3 */ /* 0x000ea40008200800 */
[----:B--2---:R-:W-:Y:S01]  /*37e0*/  MOV R10, UR4 ;  /* 0x00000004000a7c02 */ /* 0x004fe20008000f00 */
[----:B------:R-:W-:Y:S06]  /*37f0*/  BRA.U UP0, `(.L_x_59) ;  /* 0x0000000100187547 */ /* 0x000fec000b800000 */
.L_x_60:
[----:B------:R-:W-:Y:S05]  /*3800*/  NANOSLEEP 0x64 ;  /* 0x000000640000795d */ /* 0x000fea0003800000 */
[----:B------:R-:W-:-:S05]  /*3810*/  UMOV UR4, 0x10 ;  /* 0x0000001000047882 */ /* 0x000fca0000000000 */
[----:B------:R-:W-:Y:S04]  /*3820*/  DEPBAR.LE SB2, 0x36 ;  /* 0x0000ad800000791a */ /* 0x000fe80000000000 */
[----:B------:R-:W2:Y:S02]  /*3830*/  UTCATOMSWS.2CTA.FIND_AND_SET.ALIGN UP0, UR4, UR4 ;  /* 0x00000004000475e3 */ /* 0x000ea40008200800 */
[----:B--2---:R-:W-:Y:S01]  /*3840*/  MOV R10, UR4 ;  /* 0x00000004000a7c02 */ /* 0x004fe20008000f00 */
[----:B------:R-:W-:Y:S05]  /*3850*/  BRA.U !UP0, `(.L_x_60) ;  /* 0xfffffffd08e87547 */ /* 0x000fea000b83ffff */
.L_x_59:
[----:B------:R-:W2:Y:S01]  /*3860*/  LDS R6, [UR5+0x10] ;  /* 0x00001005ff067984 */ /* 0x000ea20008000800 */
[----:B------:R-:W-:Y:S01]  /*3870*/  IMAD.U32 R3, RZ, RZ, UR6 ;  /* 0x00000006ff037e24 */ /* 0x000fe2000f8e00ff */
[----:B------:R-:W-:-:S03]  /*3880*/  MOV R4, UR37 ;  /* 0x0000002500047c02 */ /* 0x000fc60008000f00 */
[----:B------:R-:W-:Y:S01]  /*3890*/  VIADD R3, R3, 0x130 ;  /* 0x0000013003037836 */ /* 0x000fe20000000000 */
[----:B--2---:R-:W-:-:S04]  /*38a0*/  SHF.L.U32 R6, R6, 0x1f, RZ ;  /* 0x0000001f06067819 */ /* 0x004fc800000006ff */
[----:B------:R-:W2:Y:S02]  /*38b0*/  SYNCS.PHASECHK.TRANS64.TRYWAIT P0, [UR5+0x8], R6 ;  /* 0x00000806ff0075a7 */ /* 0x000ea40008001105 */
[----:B--2---:R-:W-:Y:S05]  /*38c0*/  @P0 BRA `(.L_x_61) ;  /* 0x0000000000080947 */ /* 0x004fea0003800000 */
[----:B------:R-:W2:Y:S02]  /*38d0*/  SYNCS.PHASECHK.TRANS64.TRYWAIT P0, [UR5+0x8], R6 ;  /* 0x00000806ff0075a7 */ /* 0x000ea40008001105 */
[----:B--2---:R-:W-:Y:S05]  /*38e0*/  @!P0 BRA `(.L_x_62) ;  /* 0x0000006400248947 */ /* 0x004fea0003800000 */
.L_x_61:
[----:B------:R-:W-:Y:S01]  /*38f0*/  PRMT R4, R4, 0x654, R3 ;  /* 0x0000065404047816 */ /* 0x000fe20000000003 */
[----:B------:R-:W-:Y:S01]  /*3900*/  HFMA2 R3, -RZ, RZ, 0, 5.9604644775390625e-08 ;  /* 0x00000001ff037431 */ /* 0x000fe200000001ff */
[----:B------:R-:W-:Y:S01]  /*3910*/  UPRMT UR4, UR37, 0x654, UR7 ;  /* 0x0000065425047896 */ /* 0x000fe20008000007 */
[----:B------:R-:W-:Y:S02]  /*3920*/  IMAD.MOV.U32 R8, RZ, RZ, 0xffff ;  /* 0x0000ffffff087424 */ /* 0x000fe400078e00ff */
[----:B--2---:R-:W-:Y:S02]  /*3930*/  IMAD.MOV.U32 R6, RZ, RZ, 0x4 ;  /* 0x00000004ff067424 */ /* 0x004fe400078e00ff */
[----:B------:R-:W-:Y:S01]  /*3940*/  IMAD.SHL.U32 R9, R10, 0x20, RZ ;  /* 0x000000200a097824 */ /* 0x000fe200078e00ff */
[----:B------:R-:W-:Y:S02]  /*3950*/  MOV R5, UR4 ;  /* 0x0000000400057c02 */ /* 0x000fe40008000f00 */
[-C--:B------:R-:W-:Y:S01]  /*3960*/  SHF.L.U32 R8, R8, R10.reuse, RZ ;  /* 0x0000000a08087219 */ /* 0x080fe200000006ff */
[----:B------:R2:W-:Y:S01]  /*3970*/  SYNCS.ARRIVE.TRANS64.RED RZ, [UR4], R6 ;  /* 0x00000006ffff79a7 */ /* 0x0005e20008000404 */
[----:B------:R-:W-:Y:S01]  /*3980*/  SHF.L.U32 R7, R3, R10, RZ ;  /* 0x0000000a03077219 */ /* 0x000fe200000006ff */
[----:B------:R2:W-:Y:S04]  /*3990*/  STS [UR6+0x130], R9 ;  /* 0x00013009ff007988 */ /* 0x0005e80008000806 */
[----:B------:R2:W-:Y:S04]  /*39a0*/  STAS [R4.64], R10 ;  /* 0x0000000a04007dbd */ /* 0x0005e8000c0008ff */
[----:B------:R2:W-:Y:S04]  /*39b0*/  ATOMS.OR RZ, [UR5+0x14], R8 ;  /* 0x00001408ffff798c */ /* 0x0005e8000b000005 */
[----:B------:R2:W-:Y:S04]  /*39c0*/  ATOMS.OR RZ, [UR5+0x18], R7 ;  /* 0x00001807ffff798c */ /* 0x0005e8000b000005 */
[----:B------:R2:W-:Y:S02]  /*39d0*/  ATOMS.XOR RZ, [UR5+0x10], R3 ;  /* 0x00001003ffff798c */ /* 0x0005e4000b800005 */
.L_x_58:
[----:B-1----:R-:W-:Y:S05]  /*39e0*/  BSYNC B0 ;  /* 0x0000000000007941 */ /* 0x002fea0003800000 */
.L_x_57:
[----:B------:R-:W-:Y:S05]  /*39f0*/  BRA.U UP1, `(.L_x_63) ;  /* 0x00000001016c7547 */ /* 0x000fea000b800000 */
[----:B------:R-:W-:-:S03]  /*3a00*/  UMOV UR4, 0xffffffff ;  /* 0xffffffff00047882 */ /* 0x000fc60000000000 */
[----:B------:R-:W-:Y:S05]  /*3a10*/  BRA.DIV UR4, `(.L_x_64) ;  /* 0x0000006204f07947 */ /* 0x000fea000b800000 */
[----:B------:R-:W-:-:S13]  /*3a20*/  ELECT P0, URZ, PT ;  /* 0x0000000000ff782f */ /* 0x000fda0003800000 */
.L_x_174:
[----:B------:R-:W-:Y:S05]  /*3a30*/  @!P0 BRA `(.L_x_63) ;  /* 0x00000000005c8947 */ /* 0x000fea0003800000 */
[----:B--2---:R-:W2:Y:S02]  /*3a40*/  LDS R4, [UR5+0x10] ;  /* 0x00001005ff047984 */ /* 0x004ea40008000800 */
[----:B--2---:R-:W-:-:S04]  /*3a50*/  SHF.L.U32 R4, R4, 0x1f, RZ ;  /* 0x0000001f04047819 */ /* 0x004fc800000006ff */
[----:B------:R-:W2:Y:S02]  /*3a60*/  SYNCS.PHASECHK.TRANS64.TRYWAIT P0, [UR5+0x8], R4 ;  /* 0x00000804ff0075a7 */ /* 0x000ea40008001105 */
[----:B--2---:R-:W-:Y:S05]  /*3a70*/  @P0 BRA `(.L_x_65) ;  /* 0x0000000000080947 */ /* 0x004fea0003800000 */
[----:B------:R-:W2:Y:S02]  /*3a80*/  SYNCS.PHASECHK.TRANS64.TRYWAIT P0, [UR5+0x8], R4 ;  /* 0x00000804ff0075a7 */ /* 0x000ea40008001105 */
[----:B--2---:R-:W-:Y:S05]  /*3a90*/  @!P0 BRA `(.L_x_66) ;  /* 0x0000006000f48947 */ /* 0x004fea0003800000 */
.L_x_65:
[----:B------:R-:W3:Y:S01]  /*3aa0*/  LDS R6, [UR6+0x130] ;  /* 0x00013006ff067984 */ /* 0x000ee20008000800 */
[----:B--2---:R-:W-:Y:S02]  /*3ab0*/  HFMA2 R3, -RZ, RZ, 0, 5.9604644775390625e-08 ;  /* 0x00000001ff037431 */ /* 0x004fe400000001ff */
[----:B------:R-:W-:Y:S01]  /*3ac0*/  IMAD.MOV.U32 R4, RZ, RZ, 0xffff ;  /* 0x0000ffffff047424 */ /* 0x000fe200078e00ff */
[----:B------:R-:W-:Y:S01]  /*3ad0*/  UPRMT UR4, UR37, 0x654, UR7 ;  /* 0x0000065425047896 */ /* 0x000fe20008000007 */
[----:B---3--:R-:W-:-:S03]  /*3ae0*/  IMAD.SHL.U32 R5, R6, 0x20, RZ ;  /* 0x0000002006057824 */ /* 0x008fc600078e00ff */
[-C--:B------:R-:W-:Y:S02]  /*3af0*/  SHF.L.U32 R4, R4, R6.reuse, RZ ;  /* 0x0000000604047219 */ /* 0x080fe400000006ff */
[----:B------:R-:W-:Y:S01]  /*3b00*/  SHF.L.U32 R6, R3, R6, RZ ;  /* 0x0000000603067219 */ /* 0x000fe200000006ff */
[----:B------:R3:W-:Y:S04]  /*3b10*/  STS [UR6+0x130], R5 ;  /* 0x00013005ff007988 */ /* 0x0007e80008000806 */
[----:B------:R3:W-:Y:S04]  /*3b20*/  ATOMS.OR RZ, [UR5+0x14], R4 ;  /* 0x00001404ffff798c */ /* 0x0007e8000b000005 */
[----:B------:R3:W-:Y:S01]  /*3b30*/  ATOMS.OR RZ, [UR5+0x18], R6 ;  /* 0x00001806ffff798c */ /* 0x0007e2000b000005 */
[----:B------:R-:W-:Y:S03]  /*3b40*/  SYNCS.ARRIVE.TRANS64.RED.A1T0 RZ, [UR4], RZ ;  /* 0x000000ffffff79a7 */ /* 0x000fe60008100404 */
[----:B------:R3:W-:Y:S01]  /*3b50*/  ATOMS.XOR RZ, [UR5+0x10], R3 ;  /* 0x00001003ffff798c */ /* 0x0007e2000b800005 */
[----:B------:R-:W-:Y:S05]  /*3b60*/  BRA `(.L_x_63) ;  /* 0x0000000000107947 */ /* 0x000fea0003800000 */
.L_x_56:
[----:B------:R-:W-:Y:S02]  /*3b70*/  MOV R3, 0xffffffff ;  /* 0xffffffff00037802 */ /* 0x000fe40000000f00 */
[----:B------:R-:W-:-:S03]  /*3b80*/  MOV R4, 0x3bb0 ;  /* 0x00003bb000047802 */ /* 0x000fc60000000f00 */
[----:B------:R2:W-:Y:S04]  /*3b90*/  STS [UR6+0x130], R3 ;  /* 0x00013003ff007988 */ /* 0x0005e80008000806 */
[----:B-12--5:R-:W-:Y:S05]  /*3ba0*/  CALL.REL.NOINC `($__internal_1_$__cuda_sm10x_tcgen05_guardrail_trap_phase_invalid_during_alloc) ;  /* 0x0000006800a47944 */ /* 0x026fea0003c00000 */
.L_x_63:
[----:B------:R-:W-:Y:S05]  /*3bb0*/  WARPSYNC.ALL ;  /* 0x0000000000007948 */ /* 0x000fea0003800000 */
[----:B------:R-:W4:Y:S01]  /*3bc0*/  S2UR UR20, SR_CgaCtaId ;  /* 0x00000000001479c3 */ /* 0x000f220000008800 */
[----:B------:R-:W-:Y:S01]  /*3bd0*/  UMOV UR4, 0x400 ;  /* 0x0000040000047882 */ /* 0x000fe20000000000 */
[----:B------:R-:W-:-:S06]  /*3be0*/  NOP ;  /* 0x0000000000007918 */ /* 0x000fcc0000000000 */
[----:B------:R-:W-:Y:S06]  /*3bf0*/  BAR.ARV 0x6, 0xa0 ;  /* 0x0182800000007b1d */ /* 0x000fec0000002000 */
[----:B------:R-:W1:Y:S01]  /*3c00*/  LDCU.64 UR6, c[0x0][0x388] ;  /* 0x00007100ff0677ac */ /* 0x000e620008000a00 */
[----:B------:R-:W-:Y:S01]  /*3c10*/  LOP3.LUT R2, R2, 0xffff, RZ, 0xc0, !PT ;  /* 0x0000ffff02027812 */ /* 0x000fe200078ec0ff */
[----:B--2---:R-:W-:Y:S01]  /*3c20*/  IMAD.MOV.U32 R8, RZ, RZ, 0x1 ;  /* 0x00000001ff087424 */ /* 0x004fe200078e00ff */
[----:B------:R-:W-:Y:S01]  /*3c30*/  LOP3.LUT R0, R0, 0xffff, RZ, 0xc0, !PT ;  /* 0x0000ffff00007812 */ /* 0x000fe200078ec0ff */
[----:B------:R-:W2:Y:S01]  /*3c40*/  LDCU.64 UR8, c[0x0][0x390] ;  /* 0x00007200ff0877ac */ /* 0x000ea20008000a00 */
[----:B------:R-:W-:Y:S01]  /*3c50*/  R2UR UR21, R2 ;  /* 0x00000000021572ca */ /* 0x000fe200000e0000 */
[----:B------:R-:W-:Y:S01]  /*3c60*/  IMAD.MOV.U32 R2, RZ, RZ, RZ ;  /* 0x000000ffff027224 */ /* 0x000fe200078e00ff */
[----:B------:R-:W-:Y:S01]  /*3c70*/  R2UR UR35, R0 ;  /* 0x00000000002372ca */ /* 0x000fe200000e0000 */
[----:B------:R-:W-:Y:S01]  /*3c80*/  IMAD.MOV.U32 R0, RZ, RZ, RZ ;  /* 0x000000ffff007224 */ /* 0x000fe200078e00ff */
[----:B------:R-:W-:Y:S01]  /*3c90*/  UMOV UR24, URZ ;  /* 0x000000ff00187c82 */ /* 0x000fe20008000000 */
[----:B----4-:R-:W-:Y:S01]  /*3ca0*/  ULEA UR20, UR20, UR4, 0x18 ;  /* 0x0000000414147291 */ /* 0x010fe2000f8ec0ff */
[----:B------:R-:W-:Y:S01]  /*3cb0*/  UMOV UR19, URZ ;  /* 0x000000ff00137c82 */ /* 0x000fe20008000000 */
[----:B------:R-:W-:-:S02]  /*3cc0*/  UISETP.NE.AND UP3, UPT, UR38, URZ, UPT ;  /* 0x000000ff2600728c */ /* 0x000fc4000bf65270 */
[----:B------:R-:W-:Y:S01]  /*3cd0*/  UIADD3 UR34, UPT, UPT, UR20, 0xe8, URZ ;  /* 0x000000e814227890 */ /* 0x000fe2000fffe0ff */
[----:B------:R-:W-:Y:S01]  /*3ce0*/  UMOV UR32, 0x0 ;  /* 0x0000000000207882 */ /* 0x000fe20000000000 */
[----:B-1----:R-:W-:-:S03]  /*3cf0*/  UIADD3 UR4, UPT, UPT, UR6, 0x1f, URZ ;  /* 0x0000001f06047890 */ /* 0x002fc6000fffe0ff */
[----:B---3--:R-:W1:Y:S01]  /*3d00*/  LDS R3, [UR20+0x130] ;  /* 0x00013014ff037984 */ /* 0x008e620008000800 */
[----:B------:R-:W-:Y:S01]  /*3d10*/  UMOV UR33, 0x10110910 ;  /* 0x1011091000217882 */ /* 0x000fe20000000000 */
[----:B------:R-:W-:Y:S02]  /*3d20*/  UPRMT UR34, URZ, 0x654, UR34 ;  /* 0x00000654ff227896 */ /* 0x000fe40008000022 */
[----:B------:R-:W-:Y:S01]  /*3d30*/  USHF.R.S32.HI UR5, URZ, 0x1f, UR4 ;  /* 0x0000001fff057899 */ /* 0x000fe20008011404 */
[----:B------:R-:W-:Y:S01]  /*3d40*/  UMOV UR30, 0x0 ;  /* 0x00000000001e7882 */ /* 0x000fe20000000000 */
[----:B------:R-:W-:Y:S02]  /*3d50*/  UMOV UR31, 0x10110910 ;  /* 0x10110910001f7882 */ /* 0x000fe40000000000 */
[----:B------:R-:W-:Y:S02]  /*3d60*/  ULEA.HI UR4, UR5, UR4, URZ, 0x5 ;  /* 0x0000000405047291 */ /* 0x000fe4000f8f28ff */
[----:B------:R-:W-:-:S02]  /*3d70*/  UIADD3 UR5, UPT, UPT, UR20, 0x2c400, URZ ;  /* 0x0002c40014057890 */ /* 0x000fc4000fffe0ff */
[----:B------:R-:W-:Y:S02]  /*3d80*/  USHF.R.S32.HI UR4, URZ, 0x5, UR4 ;  /* 0x00000005ff047899 */ /* 0x000fe40008011404 */
[----:B------:R-:W-:Y:S02]  /*3d90*/  USHF.R.U32.HI UR5, URZ, 0x4, UR5 ;  /* 0x00000004ff057899 */ /* 0x000fe40008011605 */
[----:B------:R-:W-:Y:S02]  /*3da0*/  UIMAD UR4, UR4, UR7, URZ ;  /* 0x00000007040472a4 */ /* 0x000fe4000f8e02ff */
[----:B------:R-:W-:Y:S02]  /*3db0*/  ULOP3.LUT UR23, UR5, 0x3fff, URZ, 0xc0, !UPT ;  /* 0x00003fff05177892 */ /* 0x000fe4000f8ec0ff */
[----:B--2---:R-:W-:Y:S01]  /*3dc0*/  UIMAD UR4, UR4, UR8, URZ ;  /* 0x00000008040472a4 */ /* 0x004fe2000f8e02ff */
[----:B------:R-:W-:Y:S01]  /*3dd0*/  UMOV UR28, 0x0 ;  /* 0x00000000001c7882 */ /* 0x000fe20000000000 */
[----:B------:R-:W-:-:S02]  /*3de0*/  UMOV UR29, 0x10110910 ;  /* 0x10110910001d7882 */ /* 0x000fc40000000000 */
[----:B------:R-:W-:Y:S02]  /*3df0*/  UIMAD UR6, UR4, UR9, URZ ;  /* 0x00000009040672a4 */ /* 0x000fe4000f8e02ff */
[----:B------:R-:W-:Y:S02]  /*3e00*/  UIADD3 UR4, UPT, UPT, UR20, 0x8400, URZ ;  /* 0x0000840014047890 */ /* 0x000fe4000fffe0ff */
[----:B------:R-:W-:Y:S02]  /*3e10*/  UIADD3 UR36, UPT, UPT, UR6, -0x1, URZ ;  /* 0xffffffff06247890 */ /* 0x000fe4000fffe0ff */
[----:B------:R-:W-:Y:S02]  /*3e20*/  USHF.R.U32.HI UR4, URZ, 0x4, UR4 ;  /* 0x00000004ff047899 */ /* 0x000fe40008011604 */
[----:B------:R-:W-:Y:S02]  /*3e30*/  UISETP.GE.AND UP4, UPT, UR6, 0x1, UPT ;  /* 0x000000010600788c */ /* 0x000fe4000bf86270 */
[----:B------:R-:W-:Y:S01]  /*3e40*/  ULOP3.LUT UR4, UR4, 0x3fff, URZ, 0xc0, !UPT ;  /* 0x00003fff04047892 */ /* 0x000fe2000f8ec0ff */
[----:B------:R-:W-:Y:S01]  /*3e50*/  UMOV UR26, 0x0 ;  /* 0x00000000001a7882 */ /* 0x000fe20000000000 */
[----:B------:R-:W-:-:S02]  /*3e60*/  UMOV UR27, 0x10110910 ;  /* 0x10110910001b7882 */ /* 0x000fc40000000000 */
[----:B------:R-:W-:Y:S01]  /*3e70*/  ULOP3.LUT UR22, UR4, 0x10000, URZ, 0xfc, !UPT ;  /* 0x0001000004167892 */ /* 0x000fe2000f8efcff */
[C---:B-1----:R-:W-:Y:S01]  /*3e80*/  VIADD R5, R3.reuse, 0x40 ;  /* 0x0000004003057836 */ /* 0x042fe20000000000 */
[----:B------:R-:W-:-:S04]  /*3e90*/  LOP3.LUT R4, R3, 0xffff, RZ, 0xc0, !PT ;  /* 0x0000ffff03047812 */ /* 0x000fc800078ec0ff */
[----:B------:R-:W-:-:S05]  /*3ea0*/  LOP3.LUT R5, R5, 0xffff, RZ, 0xc0, !PT ;  /* 0x0000ffff05057812 */ /* 0x000fca00078ec0ff */
[----:B------:R1:W-:Y:S02]  /*3eb0*/  STL.64 [R1], R4 ;  /* 0x0000000401007387 */ /* 0x0003e40000100a00 */
.L_x_75:
[----:B-1----:R-:W-:-:S04]  /*3ec0*/  SHF.L.U32 R5, R2, 0x1f, RZ ;  /* 0x0000001f02057819 */ /* 0x002fc800000006ff */
[----:B------:R-:W1:Y:S02]  /*3ed0*/  SYNCS.PHASECHK.TRANS64.TRYWAIT P0, [UR20+0xe0], R5 ;  /* 0x0000e005ff0075a7 */ /* 0x000e640008001114 */
[----:B-1-34-:R-:W-:Y:S05]  /*3ee0*/  @!P0 BRA `(.L_x_67) ;  /* 0x0000005c00f88947 */ /* 0x01afea0003800000 */
.L_x_176:
[----:B-1----:R-:W1:Y:S01]  /*3ef0*/  LDS.128 R4, [UR20+0x120] ;  /* 0x00012014ff047984 */ /* 0x002e620008000c00 */
[----:B------:R-:W-:Y:S01]  /*3f00*/  ULEA UR25, UR24, UR20, 0x3 ;  /* 0x0000001418197291 */ /* 0x000fe2000f8e18ff */
[----:B------:R-:W-:Y:S01]  /*3f10*/  @!PT LDS RZ, [RZ] ;  /* 0x00000000fffff984 */ /* 0x000fe20000000800 */
[----:B------:R-:W-:Y:S01]  /*3f20*/  @!PT LDS RZ, [RZ] ;  /* 0x00000000fffff984 */ /* 0x000fe20000000800 */
[----:B------:R-:W-:Y:S01]  /*3f30*/  @!PT LDS RZ, [RZ] ;  /* 0x00000000fffff984 */ /* 0x000fe20000000800 */
[----:B------:R-:W-:Y:S01]  /*3f40*/  @!PT LDS RZ, [RZ] ;  /* 0x00000000fffff984 */ /* 0x000fe20000000800 */
[----:B------:R2:W-:Y:S06]  /*3f50*/  MEMBAR.ALL.CTA ;  /* 0x0000000000007992 */ /* 0x0005ec0000008000 */
[----:B--2---:R-:W2:Y:S02]  /*3f60*/  FENCE.VIEW.ASYNC.S ;  /* 0x00000000000073c6 */ /* 0x004ea40000000000 */
[----:B--2---:R-:W-:Y:S01]  /*3f70*/  SYNCS.ARRIVE.TRANS64.RED.A1T0 RZ, [UR34], RZ ;  /* 0x000000ffffff79a7 */ /* 0x004fe20008100422 */
[----:B-1----:R-:W-:Y:S01]  /*3f80*/  LOP3.LUT P3, RZ, R6, 0x1, RZ, 0xc0, !PT ;  /* 0x0000000106ff7812 */ /* 0x002fe2000786c0ff */
[----:B------:R-:W-:-:S12]  /*3f90*/  BRA.U UP3, `(.L_x_68) ;  /* 0x00000001030c7547 */ /* 0x000fd8000b800000 */
[----:B------:R-:W-:-:S04]  /*3fa0*/  SHF.L.U32 R5, R8, 0x1f, RZ ;  /* 0x0000001f08057819 */ /* 0x000fc800000006ff */
[----:B------:R-:W1:Y:S02]  /*3fb0*/  SYNCS.PHASECHK.TRANS64.TRYWAIT P0, [UR25+0x100], R5 ;  /* 0x00010005ff0075a7 */ /* 0x000e640008001119 */
[----:B-1----:R-:W-:Y:S05]  /*3fc0*/  @!P0 BRA `(.L_x_69) ;  /* 0x0000005c00d88947 */ /* 0x002fea0003800000 */
.L_x_68:
[----:B------:R-:W-:Y:S05]  /*3fd0*/  BRA.U UP3, `(.L_x_70) ;  /* 0x0000000503047547 */ /* 0x000fea000b800000 */
[----:B------:R-:W-:Y:S05]  /*3fe0*/  BRA.U !UP4, `(.L_x_71) ;  /* 0x000000010cf47547 */ /* 0x000fea000b800000 */
[----:B------:R-:W-:Y:S01]  /*3ff0*/  ULEA UR4, UR24, UR49, 0x2 ;  /* 0x0000003118047291 */ /* 0x000fe2000f8e10ff */
[----:B-1----:R-:W-:-:S08]  /*4000*/  SHF.L.U32 R4, R0, 0x1f, RZ ;  /* 0x0000001f00047819 */ /* 0x002fd000000006ff */
[----:B------:R-:W5:Y:S01]  /*4010*/  LDL R5, [UR4] ;  /* 0x00000004ff057983 */ /* 0x000f620008100800 */
[----:B------:R-:W-:Y:S02]  /*4020*/  ULEA UR4, UR19, UR20, 0x3 ;  /* 0x0000001413047291 */ /* 0x000fe4000f8e18ff */
[----:B------:R-:W-:Y:S01]  /*4030*/  UPLOP3.LUT UP2, UPT, UPT, UPT, UPT, 0x40, 0x4 ;  /* 0x000000000004789c */ /* 0x000fe20003f4e870 */
[----:B------:R-:W-:-:S06]  /*4040*/  UMOV UR17, UR36 ;  /* 0x0000002400117c82 */ /* 0x000fcc0008000000 */
[----:B------:R1:W2:Y:S01]  /*4050*/  SYNCS.PHASECHK.TRANS64.TRYWAIT P2, [UR4], R4 ;  /* 0x00000004ff0075a7 */ /* 0x0002a20008041104 */
[----:B------:R-:W-:-:S05]  /*4060*/  UMOV UR4, UR19 ;  /* 0x0000001300047c82 */ /* 0x000fca0008000000 */
.L_x_74:
[----:B------:R-:W-:Y:S01]  /*4070*/  ULEA UR18, UR4, UR20, 0x3 ;  /* 0x0000001404127291 */ /* 0x000fe2000f8e18ff */
[----:B--234-:R-:W-:Y:S11]  /*4080*/  @P2 BRA `(.L_x_72) ;  /* 0x00000000000c2947 */ /* 0x01cff60003800000 */
[----:B------:R-:W-:Y:S04]  /*4090*/  SHF.L.U32 R6, R0, 0x1f, RZ ;  /* 0x0000001f00067819 */ /* 0x000fe800000006ff */
[----:B------:R-:W2:Y:S02]  /*40a0*/  SYNCS.PHASECHK.TRANS64.TRYWAIT P0, [UR18], R6 ;  /* 0x00000006ff0075a7 */ /* 0x000ea40008001112 */
[----:B--2---:R-:W-:Y:S05]  /*40b0*/  @!P0 BRA `(.L_x_73) ;  /* 0x0000005c00b48947 */ /* 0x004fea0003800000 */
.L_x_72:
[----:B------:R-:W-:Y:S01]  /*40c0*/  UISETP.NE.AND UP0, UPT, UR17, URZ, UPT ;  /* 0x000000ff1100728c */ /* 0x000fe2000bf05270 */
[----:B------:R-:W-:Y:S01]  /*40d0*/  PLOP3.LUT P2, PT, PT, PT, PT, 0x80, 0x8 ;  /* 0x000000000008781c */ /* 0x000fe20003f4f070 */
[----:B------:R-:W-:Y:S02]  /*40e0*/  UIADD3 UR5, UPT, UPT, UR4, 0x1, URZ ;  /* 0x0000000104057890 */ /* 0x000fe4000fffe0ff */
[----:B------:R-:W-:Y:S02]  /*40f0*/  ULEA UR10, UR4, UR23, 0x8 ;  /* 0x00000017040a7291 */ /* 0x000fe4000f8e40ff */
[----:B------:R-:W-:Y:S01]  /*4100*/  UISETP.NE.AND UP1, UPT, UR5, 0x9, UPT ;  /* 0x000000090500788c */ /* 0x000fe2000bf25270 */
[----:B------:R-:W-:Y:S01]  /*4110*/  PLOP3.LUT P0, PT, PT, PT, UP0, 0x80, 0x8 ;  /* 0x000000000008781c */ /* 0x000fe20003f0f008 */
[----:B------:R-:W-:Y:S02]  /*4120*/  ULEA UR14, UR4, UR22, 0xa ;  /* 0x00000016040e7291 */ /* 0x000fe4000f8e50ff */
[----:B------:R-:W-:Y:S02]  /*4130*/  USEL UR6, URZ, 0x1, UP1 ;  /* 0x00000001ff067887 */ /* 0x000fe40008800000 */
[----:B------:R-:W-:Y:S01]  /*4140*/  USEL UR19, UR5, URZ, UP1 ;  /* 0x000000ff05137287 */ /* 0x000fe20008800000 */
[----:B------:R-:W-:Y:S11]  /*4150*/  ELECT P1, URZ, PT ;  /* 0x0000000000ff782f */ /* 0x000ff60003820000 */
[----:B------:R-:W-:Y:S02]  /*4160*/  @!UPT UIADD3 URZ, UPT, UPT, URZ, URZ, URZ ;  /* 0x000000fffffff290 */ /* 0x000fe4000fffe0ff */
[C---:B-----5:R-:W-:Y:S01]  /*4170*/  @P1 R2UR.BROADCAST UR4, R5.reuse ;  /* 0x00000000050412ca */ /* 0x060fe200008e0000 */
[----:B------:R-:W-:Y:S01]  /*4180*/  @UP0 ULEA UR5, UR19, UR20, 0x3 ;  /* 0x0000001413050291 */ /* 0x000fe2000f8e18ff */
[----:B------:R-:W-:Y:S01]  /*4190*/  LOP3.LUT R0, R0, UR6, RZ, 0x3c, !PT ;  /* 0x0000000600007c12 */ /* 0x000fe2000f8e3cff */
[----:B------:R-:W-:Y:S02]  /*41a0*/  UIADD3 UR8, UPT, UPT, UR10, 0x40, URZ ;  /* 0x000000400a087890 */ /* 0x000fe4000fffe0ff */
[----:B------:R-:W-:Y:S01]  /*41b0*/  UIADD3 UR6, UPT, UPT, UR14, 0x2, URZ ;  /* 0x000000020e067890 */ /* 0x000fe2000fffe0ff */
[----:B-1----:R-:W-:Y:S01]  /*41c0*/  @P0 SHF.L.U32 R4, R0, 0x1f, RZ ;  /* 0x0000001f00040819 */ /* 0x002fe200000006ff */
[----:B------:R-:W-:Y:S01]  /*41d0*/  UIADD3 UR12, UPT, UPT, UR10, 0x80, URZ ;  /* 0x000000800a0c7890 */ /* 0x000fe2000fffe0ff */
[----:B------:R-:W-:Y:S02]  /*41e0*/  UMOV UR11, 0x20004020 ;  /* 0x20004020000b7882 */ /* 0x000fe40000000000 */
[----:B------:R3:W4:Y:S01]  /*41f0*/  @P0 SYNCS.PHASECHK.TRANS64.TRYWAIT P2, [UR5], R4 ;  /* 0x00000004ff0005a7 */ /* 0x0007220008041105 */
[----:B------:R-:W-:Y:S11]  /*4200*/  ELECT P0, URZ, PT ;  /* 0x0000000000ff782f */ /* 0x000ff60003800000 */
[----:B------:R-:W-:Y:S02]  /*4210*/  @!UPT UIADD3 URZ, UPT, UPT, URZ, URZ, URZ ;  /* 0x000000fffffff290 */ /* 0x000fe4000fffe0ff */
[C---:B------:R-:W-:Y:S02]  /*4220*/  @P0 R2UR.BROADCAST UR16, R5.reuse ;  /* 0x00000000051002ca */ /* 0x040fe400008e0000 */
[----:B------:R-:W-:Y:S01]  /*4230*/  ELECT P0, URZ, PT ;  /* 0x0000000000ff782f */ /* 0x000fe20003800000 */
[----:B------:R-:W-:Y:S01]  /*4240*/  UMOV UR15, 0x40004040 ;  /* 0x40004040000f7882 */ /* 0x000fe20000000000 */
[----:B------:R-:W-:Y:S01]  /*4250*/  UMOV UR9, 0x20004020 ;  /* 0x2000402000097882 */ /* 0x000fe20000000000 */
[----:B------:R1:W-:Y:S01]  /*4260*/  UTCHMMA.2CTA gdesc[UR14], gdesc[UR10], tmem[UR4], tmem[UR32], idesc[UR33], UP2 ;  /* 0x00ff200a0e0075ea */ /* 0x0003e20009200004 */
[----:B------:R-:W-:Y:S01]  /*4270*/  UPLOP3.LUT UP2, UPT, UPT, UPT, UPT, 0x80, 0x8 ;  /* 0x000000000008789c */ /* 0x000fe20003f4f070 */
[----:B------:R-:W-:Y:S01]  /*4280*/  UMOV UR7, 0x40004040 ;  /* 0x4000404000077882 */ /* 0x000fe20000000000 */
[----:B------:R-:W-:Y:S01]  /*4290*/  UMOV UR13, 0x20004020 ;  /* 0x20004020000d7882 */ /* 0x000fe20000000000 */
[----:B------:R-:W-:Y:S04]  /*42a0*/  UMOV UR5, 0x40004040 ;  /* 0x4000404000057882 */ /* 0x000fe80000000000 */
[----:B------:R2:W-:Y:S01]  /*42b0*/  UTCHMMA.2CTA gdesc[UR6], gdesc[UR8], tmem[UR16], tmem[UR30], idesc[UR31], UPT ;  /* 0x00ff1e08060075ea */ /* 0x0005e2000ba00010 */
[----:B-1----:R-:W-:Y:S01]  /*42c0*/  UIADD3 UR4, UPT, UPT, UR14, 0x4, URZ ;  /* 0x000000040e047890 */ /* 0x002fe2000fffe0ff */
[C---:B------:R-:W-:Y:S02]  /*42d0*/  @P0 R2UR.BROADCAST UR15, R5.reuse ;  /* 0x00000000050f02ca */ /* 0x040fe400008e0000 */
[----:B------:R-:W-:Y:S01]  /*42e0*/  ELECT P0, URZ, PT ;  /* 0x0000000000ff782f */ /* 0x000fe20003800000 */
[----:B------:R-:W-:Y:S02]  /*42f0*/  UIADD3 UR10, UPT, UPT, UR10, 0xc0, URZ ;  /* 0x000000c00a0a7890 */ /* 0x000fe4000fffe0ff */
[----:B--2---:R-:W-:Y:S10]  /*4300*/  UIADD3 UR6, UPT, UPT, UR14, 0x6, URZ ;  /* 0x000000060e067890 */ /* 0x004ff4000fffe0ff */
[----:B------:R-:W-:Y:S01]  /*4310*/  @P0 R2UR.BROADCAST UR9, R5 ;  /* 0x00000000050902ca */ /* 0x000fe200008e0000 */
[----:B------:R-:W-:Y:S01]  /*4320*/  UIADD3 UR8, UPT, UPT, UR18, 0x48, URZ ;  /* 0x0000004812087890 */ /* 0x000fe2000fffe0ff */
[----:B------:R1:W-:Y:S11]  /*4330*/  UTCHMMA.2CTA gdesc[UR4], gdesc[UR12], tmem[UR15], tmem[UR28], idesc[UR29], UPT ;  /* 0x00ff1c0c040075ea */ /* 0x0003f6000ba0000f */
[----:B------:R3:W-:Y:S01]  /*4340*/  UTCHMMA.2CTA gdesc[UR6], gdesc[UR10], tmem[UR9], tmem[UR26], idesc[UR27], UPT ;  /* 0x00ff1a0a060075ea */ /* 0x0007e2000ba00009 */
[----:B------:R3:W-:Y:S01]  /*4350*/  UTCBAR.2CTA.MULTICAST [UR8], URZ, UR21 ;  /* 0x000000ff080073e9 */ /* 0x0007e20008200815 */
[----:B-1----:R-:W-:Y:S02]  /*4360*/  UIADD3 UR4, UPT, UPT, UR17, 0x1, URZ ;  /* 0x0000000111047890 */ /* 0x002fe4000fffe0ff */
[----:B------:R-:W-:Y:S02]  /*4370*/  UIADD3 UR5, UPT, UPT, UR17, -0x1, URZ ;  /* 0xffffffff11057890 */ /* 0x000fe4000fffe0ff */
[----:B------:R-:W-:Y:S03]  /*4380*/  UISETP.GT.U32.AND UP0, UPT, UR4, 0x1, UPT ;  /* 0x000000010400788c */ /* 0x000fe6000bf04070 */
[----:B------:R-:W-:Y:S02]  /*4390*/  UMOV UR4, UR19 ;  /* 0x0000001300047c82 */ /* 0x000fe40008000000 */
[----:B------:R-:W-:Y:S04]  /*43a0*/  UMOV UR17, UR5 ;  /* 0x0000000500117c82 */ /* 0x000fe80008000000 */
[----:B------:R-:W-:Y:S05]  /*43b0*/  BRA.U UP0, `(.L_x_74) ;  /* 0xfffffffd002c7547 */ /* 0x000fea000b83ffff */
.L_x_71:
[----:B------:R-:W-:-:S09]  /*43c0*/  UIADD3 UR4, UPT, UPT, UR25, 0xf0, URZ ;  /* 0x000000f019047890 */ /* 0x000fd2000fffe0ff */
[----:B------:R2:W-:Y:S01]  /*43d0*/  UTCBAR.2CTA.MULTICAST [UR4], URZ, UR35 ;  /* 0x000000ff040073e9 */ /* 0x0005e20008200823 */
[----:B------:R-:W-:Y:S02]  /*43e0*/  NOP ;  /* 0x0000000000007918 */ /* 0x000fe40000000000 */
.L_x_70:
[----:B--2---:R-:W-:Y:S01]  /*43f0*/  UIADD3 UR4, UPT, UPT, UR24, 0x1, URZ ;  /* 0x0000000118047890 */ /* 0x004fe2000fffe0ff */
[----:B------:R-:W-:-:S03]  /*4400*/  LOP3.LUT R2, R2, 0x1, RZ, 0x3c, !PT ;  /* 0x0000000102027812 */ /* 0x000fc600078e3cff */
[----:B------:R-:W-:-:S04]  /*4410*/  UISETP.NE.AND UP0, UPT, UR4, 0x2, UPT ;  /* 0x000000020400788c */ /* 0x000fc8000bf05270 */
[----:B------:R-:W-:Y:S02]  /*4420*/  USEL UR5, URZ, 0x1, UP0 ;  /* 0x00000001ff057887 */ /* 0x000fe40008000000 */
[----:B------:R-:W-:-:S04]  /*4430*/  USEL UR24, UR4, URZ, UP0 ;  /* 0x000000ff04187287 */ /* 0x000fc80008000000 */
[----:B------:R-:W-:Y:S01]  /*4440*/  LOP3.LUT R8, R8, UR5, RZ, 0x3c, !PT ;  /* 0x0000000508087c12 */ /* 0x000fe2000f8e3cff */
[----:B------:R-:W-:Y:S07]  /*4450*/  @P3 BRA `(.L_x_75) ;  /* 0xfffffff800983947 */ /* 0x000fee000383ffff */
[----:B---3--:R-:W2:Y:S01]  /*4460*/  S2UR UR8, SR_CgaCtaId ;  /* 0x00000000000879c3 */ /* 0x008ea20000008800 */
[----:B------:R-:W-:Y:S01]  /*4470*/  ELECT P0, URZ, PT ;  /* 0x0000000000ff782f */ /* 0x000fe20003800000 */
[----:B------:R-:W-:Y:S01]  /*4480*/  HFMA2 R0, -RZ, RZ, 0, 5.9604644775390625e-08 ;  /* 0x00000001ff007431 */ /* 0x000fe200000001ff */
[----:B------:R-:W-:-:S05]  /*4490*/  UMOV UR4, 0x40 ;  /* 0x0000004000047882 */ /* 0x000fca0000000000 */
[----:B------:R-:W-:Y:S01]  /*44a0*/  UVIRTCOUNT.DEALLOC.SMPOOL 0x80 ;  /* 0x000000800000784c */ /* 0x000fe20000000000 */
[----:B------:R-:W-:Y:S02]  /*44b0*/  UISETP.NE.AND UP0, UPT, UR38, URZ, UPT ;  /* 0x000000ff2600728c */ /* 0x000fe4000bf05270 */
[----:B--2---:R-:W-:-:S09]  /*44c0*/  ULEA UR8, UR8, UR4, 0x18 ;  /* 0x0000000408087291 */ /* 0x004fd2000f8ec0ff */
[----:B------:R2:W-:Y:S01]  /*44d0*/  @P0 STS.U8 [UR8+0x1c], R0 ;  /* 0x00001c00ff000988 */ /* 0x0005e20008000008 */
[----:B------:R-:W-:Y:S05]  /*44e0*/  BRA.U UP0, `(.L_x_76) ;  /* 0x0000000100587547 */ /* 0x000fea000b800000 */
[----:B------:R-:W-:Y:S01]  /*44f0*/  UIADD3 UR5, UPT, UPT, UR20, 0x100, URZ ;  /* 0x0000010014057890 */ /* 0x000fe2000fffe0ff */
[----:B------:R-:W-:-:S03]  /*4500*/  SHF.L.U32 R2, R8, 0x1f, RZ ;  /* 0x0000001f08027819 */ /* 0x000fc600000006ff */
[----:B------:R-:W-:-:S09]  /*4510*/  ULEA UR4, UR24, UR5, 0x3 ;  /* 0x0000000518047291 */ /* 0x000fd2000f8e18ff */
[----:B------:R-:W3:Y:S02]  /*4520*/  SYNCS.PHASECHK.TRANS64.TRYWAIT P0, [UR4], R2 ;  /* 0x00000002ff0075a7 */ /* 0x000ee40008001104 */
[----:B---3--:R-:W-:Y:S05]  /*4530*/  @!P0 BRA `(.L_x_77) ;  /* 0x0000005800ac8947 */ /* 0x008fea0003800000 */
.L_x_180:
[----:B------:R-:W-:-:S04]  /*4540*/  UIADD3 UR4, UPT, UPT, UR24, 0x1, URZ ;  /* 0x0000000118047890 */ /* 0x000fc8000fffe0ff */
[----:B------:R-:W-:-:S04]  /*4550*/  UISETP.NE.AND UP1, UPT, UR4, 0x2, UPT ;  /* 0x000000020400788c */ /* 0x000fc8000bf25270 */
[----:B------:R-:W-:Y:S02]  /*4560*/  USEL UR6, URZ, 0x1, UP1 ;  /* 0x00000001ff067887 */ /* 0x000fe40008800000 */
[----:B------:R-:W-:-:S04]  /*4570*/  USEL UR4, UR4, URZ, UP1 ;  /* 0x000000ff04047287 */ /* 0x000fc80008800000 */
[----:B------:R-:W-:Y:S01]  /*4580*/  ULEA UR4, UR4, UR5, 0x3 ;  /* 0x0000000504047291 */ /* 0x000fe2000f8e18ff */
[----:B--2---:R-:W-:-:S04]  /*4590*/  LOP3.LUT R2, R8, UR6, RZ, 0x3c, !PT ;  /* 0x0000000608027c12 */ /* 0x004fc8000f8e3cff */
[----:B------:R-:W-:Y:S01]  /*45a0*/  SHF.L.U32 R2, R2, 0x1f, RZ ;  /* 0x0000001f02027819 */ /* 0x000fe200000006ff */
[----:B------:R-:W-:-:S04]  /*45b0*/  IMAD.U32 R0, RZ, RZ, UR4 ;  /* 0x00000004ff007e24 */ /* 0x000fc8000f8e00ff */
[----:B------:R2:W3:Y:S03]  /*45c0*/  SYNCS.PHASECHK.TRANS64.TRYWAIT P0, [R0+URZ], R2 ;  /* 0x00000002000075a7 */ /* 0x0004e600080011ff */
[----:B---3--:R-:W-:Y:S05]  /*45d0*/  @!P0 NANOSLEEP.SYNCS 0x989680 ;  /* 0x009896800000895d */ /* 0x008fea0003900000 */
[----:B------:R-:W3:Y:S02]  /*45e0*/  @!P0 SYNCS.PHASECHK.TRANS64 P0, [R0+URZ], R2 ;  /* 0x00000002000085a7 */ /* 0x000ee400080010ff */
[----:B---3--:R-:W-:Y:S05]  /*45f0*/  @P0 BRA `(.L_x_78) ;  /* 0x0000000000200947 */ /* 0x008fea0003800000 */
.L_x_79:
[----:B---3--:R3:W1:Y:S02]  /*4600*/  SYNCS.PHASECHK.TRANS64.TRYWAIT P0, [R0+URZ], R2 ;  /* 0x00000002000075a7 */ /* 0x00866400080011ff */
[----:B-1----:R-:W-:Y:S05]  /*4610*/  @!P0 NANOSLEEP.SYNCS 0x989680 ;  /* 0x009896800000895d */ /* 0x002fea0003900000 */
[----:B------:R-:W1:Y:S02]  /*4620*/  @!P0 SYNCS.PHASECHK.TRANS64 P0, [R0+URZ], R2 ;  /* 0x00000002000085a7 */ /* 0x000e6400080010ff */
[----:B-1----:R-:W-:Y:S05]  /*4630*/  @!P0 BRA `(.L_x_79) ;  /* 0xfffffffc00f08947 */ /* 0x002fea000383ffff */
[----:B------:R-:W-:Y:S05]  /*4640*/  BRA `(.L_x_78) ;  /* 0x00000000000c7947 */ /* 0x000fea0003800000 */
.L_x_76:
[----:B------:R-:W-:-:S04]  /*4650*/  UIADD3 UR4, UPT, UPT, UR20, 0x110, URZ ;  /* 0x0000011014047890 */ /* 0x000fc8000fffe0ff */
[----:B------:R-:W-:-:S09]  /*4660*/  UPRMT UR4, UR37, 0x654, UR4 ;  /* 0x0000065425047896 */ /* 0x000fd20008000004 */
[----:B------:R-:W-:Y:S03]  /*4670*/  SYNCS.ARRIVE.TRANS64.RED.A1T0 RZ, [UR4], RZ ;  /* 0x000000ffffff79a7 */ /* 0x000fe60008100404 */
.L_x_78:
[----:B--23--:R-:W-:Y:S01]  /*4680*/  SHF.L.U32 R2, RZ, 0x1f, RZ ;  /* 0x0000001fff027819 */ /* 0x00cfe200000006ff */
[----:B------:R-:W-:Y:S01]  /*4690*/  UIADD3 UR4, UPT, UPT, UR20, 0x110, URZ ;  /* 0x0000011014047890 */ /* 0x000fe2000fffe0ff */
[----:B------:R-:W-:Y:S02]  /*46a0*/  PLOP3.LUT P0, PT, PT, PT, UP0, 0x80, 0x8 ;  /* 0x000000000008781c */ /* 0x000fe40003f0f008 */
[----:B------:R-:W2:Y:S02]  /*46b0*/  SYNCS.PHASECHK.TRANS64.TRYWAIT P1, [UR20+0x110], R2 ;  /* 0x00011002ff0075a7 */ /* 0x000ea40008021114 */
[----:B--2---:R-:W-:Y:S09]  /*46c0*/  @!P1 BRA `(.L_x_80) ;  /* 0x0000005800609947 */ /* 0x004ff20003800000 */
.L_x_182:
[----:B------:R-:W-:Y:S01]  /*46d0*/  @!UP0 UPRMT UR4, UR37, 0x654, UR4 ;  /* 0x0000065425048896 */ /* 0x000fe20008000004 */
[----:B------:R-:W-:Y:S01]  /*46e0*/  LOP3.LUT R3, R3, 0xffff, RZ, 0xc0, !PT ;  /* 0x0000ffff03037812 */ /* 0x000fe200078ec0ff */
[----:B--2---:R-:W-:-:S03]  /*46f0*/  IMAD.MOV.U32 R2, RZ, RZ, 0xffff ;  /* 0x0000ffffff027424 */ /* 0x004fc600078e00ff */
[----:B------:R-:W-:-:S04]  /*4700*/  SHF.R.U32.HI R3, RZ, 0x5, R3 ;  /* 0x00000005ff037819 */ /* 0x000fc80000011603 */
[----:B------:R-:W-:Y:S01]  /*4710*/  @!P0 SYNCS.ARRIVE.TRANS64.RED.A1T0 RZ, [UR4], RZ ;  /* 0x000000ffffff89a7 */ /* 0x000fe20008100404 */
[----:B------:R-:W-:Y:S01]  /*4720*/  NOP ;  /* 0x0000000000007918 */ /* 0x000fe20000000000 */
[----:B------:R-:W2:Y:S01]  /*4730*/  LDS R0, [UR8+0x14] ;  /* 0x00001408ff007984 */ /* 0x000ea20008000800 */
[----:B------:R-:W-:-:S04]  /*4740*/  SHF.L.U32 R2, R2, R3, RZ ;  /* 0x0000000302027219 */ /* 0x000fc800000006ff */
[----:B--2---:R-:W-:-:S04]  /*4750*/  LOP3.LUT R0, R0, R2, RZ, 0xc0, !PT ;  /* 0x0000000200007212 */ /* 0x004fc800078ec0ff */
[----:B------:R-:W-:Y:S01]  /*4760*/  ISETP.NE.AND P0, PT, R0, R2, PT ;  /* 0x000000020000720c */ /* 0x000fe20003f05270 */
[----:B------:R-:W-:-:S05]  /*4770*/  IMAD.MOV.U32 R0, RZ, RZ, 0x1 ;  /* 0x00000001ff007424 */ /* 0x000fca00078e00ff */
[----:B------:R-:W-:-:S07]  /*4780*/  SHF.L.U32 R0, R0, R3, RZ ;  /* 0x0000000300007219 */ /* 0x000fce00000006ff */
[----:B------:R-:W-:Y:S05]  /*4790*/  @P0 BRA `(.L_x_81) ;  /* 0x00000000005c0947 */ /* 0x000fea0003800000 */
[----:B------:R-:W2:Y:S02]  /*47a0*/  LDS R3, [UR8+0x18] ;  /* 0x00001808ff037984 */ /* 0x000ea40008000800 */
[----:B--2---:R-:W-:-:S04]  /*47b0*/  LOP3.LUT R3, R3, R0, RZ, 0xc0, !PT ;  /* 0x0000000003037212 */ /* 0x004fc800078ec0ff */
[----:B------:R-:W-:-:S13]  /*47c0*/  ISETP.NE.AND P0, PT, R3, R0, PT ;  /* 0x000000000300720c */ /* 0x000fda0003f05270 */
[----:B------:R-:W-:Y:S05]  /*47d0*/  @P0 BRA `(.L_x_82) ;  /* 0x0000000000400947 */ /* 0x000fea0003800000 */
[----:B------:R-:W-:Y:S01]  /*47e0*/  R2UR UR4, R2 ;  /* 0x00000000020472ca */ /* 0x000fe200000e0000 */
[----:B------:R-:W2:Y:S01]  /*47f0*/  S2R R3, SR_LANEID ;  /* 0x0000000000037919 */ /* 0x000ea20000000000 */
[----:B------:R-:W-:-:S04]  /*4800*/  LOP3.LUT R0, RZ, R0, RZ, 0x33, !PT ;  /* 0x00000000ff007212 */ /* 0x000fc800078e33ff */
[----:B------:R-:W3:Y:S07]  /*4810*/  REDUX UR6, R0 ;  /* 0x00000000000673c4 */ /* 0x000eee0000000000 */
[----:B------:R-:W-:-:S03]  /*4820*/  ULOP3.LUT UR5, URZ, UR4, URZ, 0x33, !UPT ;  /* 0x00000004ff057292 */ /* 0x000fc6000f8e33ff */
[----:B------:R-:W-:Y:S02]  /*4830*/  VOTEU.ANY UR4, UPT, PT ;  /* 0x0000000000047886 */ /* 0x000fe400038e0100 */
[----:B------:R-:W-:Y:S01]  /*4840*/  UFLO.U32 UR4, UR4 ;  /* 0x00000004000472bd */ /* 0x000fe200080e0000 */
[----:B------:R-:W-:-:S04]  /*4850*/  IMAD.U32 R2, RZ, RZ, UR5 ;  /* 0x00000005ff027e24 */ /* 0x000fc8000f8e00ff */
[----:B------:R-:W1:Y:S02]  /*4860*/  REDUX UR7, R2 ;  /* 0x00000000020773c4 */ /* 0x000e640000000000 */
[----:B------:R1:W-:Y:S01]  /*4870*/  UTCATOMSWS.AND URZ, UR5 ;  /* 0x0000000500ff79e3 */ /* 0x0003e20008000000 */
[----:B---3--:R-:W-:Y:S01]  /*4880*/  IMAD.U32 R0, RZ, RZ, UR6 ;  /* 0x00000006ff007e24 */ /* 0x008fe2000f8e00ff */
[----:B--2---:R-:W-:Y:S01]  /*4890*/  ISETP.EQ.U32.AND P0, PT, R3, UR4, PT ;  /* 0x0000000403007c0c */ /* 0x004fe2000bf02070 */
[----:B-1----:R-:W-:-:S12]  /*48a0*/  IMAD.U32 R2, RZ, RZ, UR7 ;  /* 0x00000007ff027e24 */ /* 0x002fd8000f8e00ff */
[----:B------:R1:W-:Y:S04]  /*48b0*/  @P0 ATOMS.AND RZ, [UR8+0x14], R2 ;  /* 0x00001402ffff098c */ /* 0x0003e8000a800008 */
[----:B------:R1:W-:Y:S01]  /*48c0*/  @P0 ATOMS.AND RZ, [UR8+0x18], R0 ;  /* 0x00001800ffff098c */ /* 0x0003e2000a800008 */
[----:B------:R-:W-:Y:S05]  /*48d0*/  BRA `(.L_x_83) ;  /* 0x0000000000147947 */ /* 0x000fea0003800000 */
.L_x_82:
[----:B------:R-:W-:Y:S02]  /*48e0*/  MOV R2, 0x4900 ;  /* 0x0000490000027802 */ /* 0x000fe40000000f00 */
[----:B-1--45:R-:W-:Y:S05]  /*48f0*/  CALL.REL.NOINC `($__internal_0_$__cuda_sm10x_tcgen05_guardrail_trap_col_being_dealloced_not_returned_by_alloc) ;  /* 0x0000005c00447944 */ /* 0x032fea0003c00000 */
[----:B------:R-:W-:Y:S05]  /*4900*/  BRA `(.L_x_83) ;  /* 0x0000000000087947 */ /* 0x000fea0003800000 */
.L_x_81:
[----:B------:R-:W-:Y:S02]  /*4910*/  MOV R2, 0x4930 ;  /* 0x0000493000027802 */ /* 0x000fe40000000f00 */
[----:B-1--45:R-:W-:Y:S05]  /*4920*/  CALL.REL.NOINC `($__internal_2_$__cuda_sm10x_tcgen05_guardrail_trap_unallocated_columns_being_dealloced) ;  /* 0x0000005c00507944 */ /* 0x032fea0003c00000 */
.L_x_83:
[----:B------:R-:W-:Y:S01]  /*4930*/  NOP ;  /* 0x0000000000007918 */ /* 0x000fe20000000000 */
[----:B------:R-:W-:Y:S05]  /*4940*/  EXIT ;  /* 0x000000000000794d */ /* 0x000fea0003800000 */
.L_x_55:
[----:B------:R-:W-:-:S09]  /*4950*/  UISETP.NE.OR UP0, UPT, UR18, 0x3, !UP3 ;  /* 0x000000031200788c */ /* 0x000fd2000df05670 */
[----:B------:R-:W-:Y:S05]  /*4960*/  BRA.U UP0, `(.L_x_84) ;  /* 0x0000001100e47547 */ /* 0x000fea000b800000 */
[----:B------:R-:W2:Y:S01]  /*4970*/  LDCU.64 UR4, c[0x0][0x988] ;  /* 0x00013100ff0477ac */ /* 0x000ea20008000a00 */
[----:B------:R-:W3:Y:S01]  /*4980*/  S2UR UR10, SR_CgaCtaId ;  /* 0x00000000000a79c3 */ /* 0x000ee20000008800 */
[----:B------:R-:W-:Y:S01]  /*4990*/  HFMA2 R10, -RZ, RZ, 0, 5.9604644775390625e-08 ;  /* 0x00000001ff0a7431 */ /* 0x000fe200000001ff */
[----:B------:R-:W-:Y:S01]  /*49a0*/  MOV R9, RZ ;  /* 0x000000ff00097202 */ /* 0x000fe20000000f00 */
[----:B------:R-:W4:Y:S01]  /*49b0*/  LDCU UR44, c[0x0][0x370] ;  /* 0x00006e00ff2c77ac */ /* 0x000f220008000800 */
[----:B------:R-:W-:Y:S01]  /*49c0*/  HFMA2 R3, -RZ, RZ, 0, 0.0078125 ;  /* 0x00002000ff037431 */ /* 0x000fe200000001ff */
[----:B------:R-:W4:Y:S03]  /*49d0*/  LDCU.128 UR28, c[0x0][0xc10] ;  /* 0x00018200ff1c77ac */ /* 0x000f260008000c00 */
[----:B------:R-:W1:Y:S01]  /*49e0*/  LDC.64 R12, c[0x0][0x348] ;  /* 0x0000d200ff0c7b82 */ /* 0x000e620000000a00 */
[----:B------:R-:W3:Y:S01]  /*49f0*/  LDCU UR38, c[0x0][0x374] ;  /* 0x00006e80ff2677ac */ /* 0x000ee20008000800 */
[----:B------:R-:W3:Y:S01]  /*4a00*/  LDCU.64 UR26, c[0x0][0x990] ;  /* 0x00013200ff1a77ac */ /* 0x000ee20008000a00 */
[----:B------:R-:W3:Y:S01]  /*4a10*/  LDCU UR17, c[0x0][0xc0c] ;  /* 0x00018180ff1177ac */ /* 0x000ee20008000800 */
[----:B--2---:R-:W-:Y:S01]  /*4a20*/  UISETP.NE.U32.AND UP0, UPT, UR4, URZ, UPT ;  /* 0x000000ff0400728c */ /* 0x004fe2000bf05070 */
[----:B------:R-:W2:Y:S01]  /*4a30*/  LDCU.128 UR32, c[0x0][0xa80] ;  /* 0x00015000ff2077ac */ /* 0x000ea20008000c00 */
[----:B------:R-:W2:Y:S01]  /*4a40*/  LDCU UR54, c[0x0][0xc20] ;  /* 0x00018400ff3677ac */ /* 0x000ea20008000800 */
[----:B------:R-:W1:Y:S01]  /*4a50*/  LDCU UR4, c[0x0][0xc30] ;  /* 0x00018600ff0477ac */ /* 0x000e620008000800 */
[----:B------:R-:W1:Y:S01]  /*4a60*/  LDCU.128 UR40, c[0x0][0xa90] ;  /* 0x00015200ff2877ac */ /* 0x000e620008000c00 */
[----:B------:R-:W-:Y:S01]  /*4a70*/  UMOV UR20, 0x400 ;  /* 0x0000040000147882 */ /* 0x000fe20000000000 */
[----:B----4-:R-:W-:-:S02]  /*4a80*/  UIMAD.WIDE.U32 UR6, UR44, UR28, URZ ;  /* 0x0000001c2c0672a5 */ /* 0x010fc4000f8e00ff */
[----:B---3--:R-:W-:Y:S02]  /*4a90*/  UIMAD.WIDE.U32 UR8, UR38, UR31, URZ ;  /* 0x0000001f260872a5 */ /* 0x008fe4000f8e00ff */
[----:B------:R-:W-:Y:S02]  /*4aa0*/  ULEA UR20, UR10, UR20, 0x18 ;  /* 0x000000140a147291 */ /* 0x000fe4000f8ec0ff */
[----:B------:R-:W-:Y:S02]  /*4ab0*/  UISETP.NE.AND.EX UP5, UPT, UR5, URZ, UPT, UP0 ;  /* 0x000000ff0500728c */ /* 0x000fe4000bfa5300 */
[----:B------:R-:W-:Y:S02]  /*4ac0*/  UISETP.NE.U32.AND UP6, UPT, UR26, URZ, UPT ;  /* 0x000000ff1a00728c */ /* 0x000fe4000bfc5070 */
[----:B------:R-:W-:Y:S02]  /*4ad0*/  UIADD3 UR46, UPT, UPT, UR20, 0xa8, URZ ;  /* 0x000000a8142e7890 */ /* 0x000fe4000fffe0ff */
[----:B------:R-:W-:-:S02]  /*4ae0*/  UIADD3 UR45, UPT, UPT, UR20, 0xe8, URZ ;  /* 0x000000e8142d7890 */ /* 0x000fc4000fffe0ff */
[----:B------:R-:W-:Y:S02]  /*4af0*/  UIADD3 UR37, UPT, UPT, UR20, 0x90, URZ ;  /* 0x0000009014257890 */ /* 0x000fe4000fffe0ff */
[----:B------:R-:W-:Y:S02]  /*4b00*/  UIADD3 UR36, UPT, UPT, UR20, 0x98, URZ ;  /* 0x0000009814247890 */ /* 0x000fe4000fffe0ff */
[----:B------:R-:W-:Y:S02]  /*4b10*/  UIADD3 UR25, UPT, UPT, UR20, 0xa0, URZ ;  /* 0x000000a014197890 */ /* 0x000fe4000fffe0ff */
[----:B------:R-:W-:Y:S02]  /*4b20*/  UISETP.NE.AND UP0, UPT, UR39, 0x1, UPT ;  /* 0x000000012700788c */ /* 0x000fe4000bf05270 */
[----:B------:R-:W-:Y:S02]  /*4b30*/  UISETP.GE.AND UP2, UPT, UR39, 0x1, UPT ;  /* 0x000000012700788c */ /* 0x000fe4000bf46270 */
[----:B------:R-:W-:Y:S01]  /*4b40*/  UISETP.NE.AND UP0, UPT, UR17, 0x1, UPT ;  /* 0x000000011100788c */ /* 0x000fe2000bf05270 */
[----:B------:R-:W-:Y:S01]  /*4b50*/  UMOV UR51, UR7 ;  /* 0x0000000700337c82 */ /* 0x000fe20008000000 */
[----:B------:R-:W-:Y:S01]  /*4b60*/  UMOV UR50, UR9 ;  /* 0x0000000900327c82 */ /* 0x000fe20008000000 */
[----:B------:R-:W-:-:S02]  /*4b70*/  UISETP.NE.AND UP2, UPT, UR30, 0x1, UPT ;  /* 0x000000011e00788c */ /* 0x000fc4000bf45270 */
[----:B--2---:R-:W-:Y:S01]  /*4b80*/  UISETP.NE.AND UP0, UPT, UR32, 0x1, UPT ;  /* 0x000000012000788c */ /* 0x004fe2000bf05270 */
[----:B------:R-:W2:Y:S01]  /*4b90*/  LDCU UR55, c[0x0][0xaa0] ;  /* 0x00015400ff3777ac */ /* 0x000ea20008000800 */
[----:B------:R-:W-:Y:S01]  /*4ba0*/  UPLOP3.LUT UP4, UPT, UPT, UPT, UPT, 0x40, 0x4 ;  /* 0x000000000004789c */ /* 0x000fe20003f8e870 */
[----:B------:R-:W3:Y:S01]  /*4bb0*/  LDCU.64 UR18, c[0x0][0xc28] ;  /* 0x00018500ff1277ac */ /* 0x000ee20008000a00 */
[----:B------:R-:W-:Y:S02]  /*4bc0*/  UISETP.NE.AND.EX UP6, UPT, UR27, URZ, UPT, UP6 ;  /* 0x000000ff1b00728c */ /* 0x000fe4000bfc5360 */
[----:B------:R-:W-:Y:S02]  /*4bd0*/  UPRMT UR46, UR10, 0x654, UR46 ;  /* 0x000006540a2e7896 */ /* 0x000fe4000800002e */
[----:B------:R-:W-:Y:S02]  /*4be0*/  UPRMT UR45, URZ, 0x654, UR45 ;  /* 0x00000654ff2d7896 */ /* 0x000fe4000800002d */
[----:B------:R-:W-:-:S02]  /*4bf0*/  UPRMT UR49, UR10, 0x654, UR37 ;  /* 0x000006540a317896 */ /* 0x000fc40008000025 */
[----:B------:R-:W-:Y:S02]  /*4c00*/  UPRMT UR48, UR10, 0x654, UR36 ;  /* 0x000006540a307896 */ /* 0x000fe40008000024 */
[----:B------:R-:W-:Y:S02]  /*4c10*/  UPRMT UR47, UR10, 0x654, UR25 ;  /* 0x000006540a2f7896 */ /* 0x000fe40008000019 */
[----:B------:R-:W-:Y:S02]  /*4c20*/  USHF.R.U32.HI UR51, URZ, UR29, UR51 ;  /* 0x0000001dff337299 */ /* 0x000fe40008011633 */
[----:B------:R-:W-:Y:S02]  /*4c30*/  USHF.R.U32.HI UR50, URZ, UR54, UR50 ;  /* 0x00000036ff327299 */ /* 0x000fe40008011632 */
[----:B-1----:R-:W-:Y:S02]  /*4c40*/  UISETP.NE.AND UP3, UPT, UR4, 0x1, UPT ;  /* 0x000000010400788c */ /* 0x002fe4000bf65270 */
[----:B------:R-:W-:-:S02]  /*4c50*/  UISETP.NE.AND UP2, UPT, UR35, 0x1, UPT ;  /* 0x000000012300788c */ /* 0x000fc4000bf45270 */
[----:B--23--:R-:W-:-:S11]  /*4c60*/  UISETP.NE.AND UP0, UPT, UR42, 0x1, UPT ;  /* 0x000000012a00788c */ /* 0x00cfd6000bf05270 */
.L_x_95:
[----:B------:R-:W-:Y:S04]  /*4c70*/  SHF.L.U32 R2, R9, 0x1f, RZ ;  /* 0x0000001f09027819 */ /* 0x000fe800000006ff */
[----:B-1----:R-:W1:Y:S02]  /*4c80*/  SYNCS.PHASECHK.TRANS64.TRYWAIT P0, [UR20+0xe0], R2 ;  /* 0x0000e002ff0075a7 */ /* 0x002e640008001114 */
[----:B-1----:R-:W-:Y:S05]  /*4c90*/  @!P0 BRA `(.L_x_85) ;  /* 0x0000005400048947 */ /* 0x002fea0003800000 */
.L_x_184:
[----:B------:R-:W2:Y:S01]  /*4ca0*/  LDS.128 R4, [UR20+0x120] ;  /* 0x00012014ff047984 */ /* 0x000ea20008000c00 */
[----:B------:R-:W-:Y:S01]  /*4cb0*/  UISETP.GE.AND UP0, UPT, UR39, 0x1, UPT ;  /* 0x000000012700788c */ /* 0x000fe2000bf06270 */
[----:B------:R-:W-:Y:S01]  /*4cc0*/  @!PT LDS RZ, [RZ] ;  /* 0x00000000fffff984 */ /* 0x000fe20000000800 */
[----:B------:R-:W-:Y:S01]  /*4cd0*/  @!PT LDS RZ, [RZ] ;  /* 0x00000000fffff984 */ /* 0x000fe20000000800 */
[----:B------:R-:W-:Y:S01]  /*4ce0*/  @!PT LDS RZ, [RZ] ;  /* 0x00000000fffff984 */ /* 0x000fe20000000800 */
[----:B------:R-:W-:Y:S01]  /*4cf0*/  @!PT LDS RZ, [RZ] ;  /* 0x00000000fffff984 */ /* 0x000fe20000000800 */
[----:B------:R3:W-:Y:S06]  /*4d00*/  MEMBAR.ALL.CTA ;  /* 0x0000000000007992 */ /* 0x0007ec0000008000 */
[----:B---3--:R-:W3:Y:S02]  /*4d10*/  FENCE.VIEW.ASYNC.S ;  /* 0x00000000000073c6 */ /* 0x008ee40000000000 */
[----:B---3--:R-:W-:Y:S01]  /*4d20*/  SYNCS.ARRIVE.TRANS64.RED.A1T0 RZ, [UR45], RZ ;  /* 0x000000ffffff79a7 */ /* 0x008fe2000810042d */
[----:B--2---:R-:W-:Y:S11]  /*4d30*/  LOP3.LUT P0, RZ, R6, 0x1, RZ, 0xc0, !PT ;  /* 0x0000000106ff7812 */ /* 0x004ff6000780c0ff */
[----:B------:R-:W-:Y:S02]  /*4d40*/  @!UPT UIADD3 URZ, UPT, UPT, URZ, URZ, URZ ;  /* 0x000000fffffff290 */ /* 0x000fe4000fffe0ff */
[----:B------:R-:W-:Y:S01]  /*4d50*/  VOTEU.ANY UP2, P0 ;  /* 0x0000000000ff7886 */ /* 0x000fe20000040100 */
[----:B------:R-:W-:Y:S11]  /*4d60*/  PLOP3.LUT P0, PT, PT, PT, UP2, 0x80, 0x8 ;  /* 0x000000000008781c */ /* 0x000ff60003f0f028 */
[----:B------:R-:W-:Y:S02]  /*4d70*/  @!UPT UIADD3 URZ, UPT, UPT, URZ, URZ, URZ ;  /* 0x000000fffffff290 */ /* 0x000fe4000fffe0ff */
[----:B-1----:R-:W-:Y:S02]  /*4d80*/  @P0 MOV R2, R4 ;  /* 0x0000000400020202 */ /* 0x002fe40000000f00 */
[----:B------:R-:W-:Y:S02]  /*4d90*/  @P0 LOP3.LUT R0, R5, 0xffff, RZ, 0xc0, !PT ;  /* 0x0000ffff05000812 */ /* 0x000fe400078ec0ff */
[----:B------:R-:W-:Y:S02]  /*4da0*/  @P0 R2UR UR5, R2 ;  /* 0x00000000020502ca */ /* 0x000fe400000e0000 */
[----:B------:R-:W-:Y:S11]  /*4db0*/  @P0 R2UR UR4, R0 ;  /* 0x00000000000402ca */ /* 0x000ff600000e0000 */
[----:B------:R-:W-:Y:S02]  /*4dc0*/  @UP2 UMOV UR16, UR5 ;  /* 0x0000000500102c82 */ /* 0x000fe40008000000 */
[----:B------:R-:W-:Y:S01]  /*4dd0*/  @UP2 UMOV UR15, UR4 ;  /* 0x00000004000f2c82 */ /* 0x000fe20008000000 */
[----:B------:R-:W-:Y:S05]  /*4de0*/  BRA.U !UP0, `(.L_x_86) ;  /* 0x0000000108c07547 */ /* 0x000fea000b800000 */
[----:B------:R-:W-:Y:S02]  /*4df0*/  UIMAD.WIDE.U32 UR8, UR15, UR31, URZ ;  /* 0x0000001f0f0872a5 */ /* 0x000fe4000f8e00ff */
[----:B------:R-:W-:Y:S02]  /*4e00*/  UP2UR UR14, UPR, URZ, 0x4 ;  /* 0x00000004ff0e7883 */ /* 0x000fe40008000000 */
[----:B------:R-:W-:Y:S02]  /*4e10*/  UISETP.NE.AND UP2, UPT, UR30, 0x1, UPT ;  /* 0x000000011e00788c */ /* 0x000fe4000bf45270 */
[----:B------:R-:W-:Y:S02]  /*4e20*/  UIMAD.WIDE.U32 UR10, UR16, UR28, URZ ;  /* 0x0000001c100a72a5 */ /* 0x000fe4000f8e00ff */
[----:B------:R-:W-:Y:S02]  /*4e30*/  USEL UR4, UR38, UR50, !UP2 ;  /* 0x0000003226047287 */ /* 0x000fe4000d000000 */
[----:B------:R-:W-:Y:S02]  /*4e40*/  UISETP.NE.AND UP0, UPT, UR17, 0x1, UPT ;  /* 0x000000011100788c */ /* 0x000fe4000bf05270 */
[----:B------:R-:W-:Y:S02]  /*4e50*/  UP2UR UR21, UPR, URZ, 0x2 ;  /* 0x00000002ff157883 */ /* 0x000fe40008000000 */
[----:B------:R-:W-:Y:S02]  /*4e60*/  UISETP.NE.AND UP1, UPT, UR39, 0x1, UPT ;  /* 0x000000012700788c */ /* 0x000fe4000bf25270 */
[----:B------:R-:W-:Y:S02]  /*4e70*/  UIMAD.WIDE.U32 UR12, UR4, UR18, URZ ;  /* 0x00000012040c72a5 */ /* 0x000fe4000f8e00ff */
[----:B------:R-:W-:Y:S01]  /*4e80*/  USEL UR7, UR44, UR51, !UP0 ;  /* 0x000000332c077287 */ /* 0x000fe2000c000000 */
[----:B------:R-:W-:Y:S02]  /*4e90*/  UMOV UR5, UR9 ;  /* 0x0000000900057c82 */ /* 0x000fe40008000000 */
[----:B------:R-:W-:Y:S02]  /*4ea0*/  USHF.R.U32.HI UR6, URZ, UR54, UR5 ;  /* 0x00000036ff067299 */ /* 0x000fe40008011605 */
[----:B------:R-:W-:Y:S02]  /*4eb0*/  UIMAD.WIDE.U32 UR22, UR7, UR18, URZ ;  /* 0x00000012071672a5 */ /* 0x000fe4000f8e00ff */
[----:B------:R-:W-:Y:S02]  /*4ec0*/  USEL UR6, UR15, UR6, !UP2 ;  /* 0x000000060f067287 */ /* 0x000fe4000d000000 */
[----:B------:R-:W-:Y:S01]  /*4ed0*/  UISETP.NE.AND UP2, UPT, UR14, URZ, UPT ;  /* 0x000000ff0e00728c */ /* 0x000fe2000bf45270 */
[----:B------:R-:W-:Y:S01]  /*4ee0*/  UMOV UR5, UR11 ;  /* 0x0000000b00057c82 */ /* 0x000fe20008000000 */
[----:B------:R-:W-:Y:S02]  /*4ef0*/  UIMAD.WIDE.U32 UR10, UR6, UR18, URZ ;  /* 0x00000012060a72a5 */ /* 0x000fe4000f8e00ff */
[----:B------:R-:W-:Y:S03]  /*4f00*/  USHF.R.U32.HI UR8, URZ, UR29, UR5 ;  /* 0x0000001dff087299 */ /* 0x000fe60008011605 */
[----:B------:R-:W-:Y:S02]  /*4f10*/  UMOV UR5, UR13 ;  /* 0x0000000d00057c82 */ /* 0x000fe40008000000 */
[----:B------:R-:W-:Y:S03]  /*4f20*/  @UP1 USHF.R.U32.HI UR4, URZ, UR19, UR5 ;  /* 0x00000013ff041299 */ /* 0x000fe60008011605 */
[----:B------:R-:W-:Y:S01]  /*4f30*/  UMOV UR5, UR23 ;  /* 0x0000001700057c82 */ /* 0x000fe20008000000 */
[----:B------:R-:W-:Y:S02]  /*4f40*/  UIMAD UR4, UR39, UR4, URZ ;  /* 0x00000004270472a4 */ /* 0x000fe4000f8e02ff */
[----:B------:R-:W-:Y:S02]  /*4f50*/  @UP1 USHF.R.U32.HI UR7, URZ, UR19, UR5 ;  /* 0x00000013ff071299 */ /* 0x000fe40008011605 */
[----:B------:R-:W-:Y:S02]  /*4f60*/  USEL UR5, UR16, UR8, !UP0 ;  /* 0x0000000810057287 */ /* 0x000fe4000c000000 */
[----:B------:R-:W-:Y:S02]  /*4f70*/  UIMAD UR8, UR39, UR7, URZ ;  /* 0x00000007270872a4 */ /* 0x000fe4000f8e02ff */
[----:B------:R-:W-:Y:S03]  /*4f80*/  UISETP.GE.AND UP0, UPT, UR6, UR4, UPT ;  /* 0x000000040600728c */ /* 0x000fe6000bf06270 */
[----:B------:R-:W-:Y:S01]  /*4f90*/  UMOV UR4, UR11 ;  /* 0x0000000b00047c82 */ /* 0x000fe20008000000 */
[----:B------:R-:W-:Y:S02]  /*4fa0*/  UISETP.GE.OR UP0, UPT, UR5, UR8, UP0 ;  /* 0x000000080500728c */ /* 0x000fe40008706670 */
[----:B------:R-:W-:Y:S02]  /*4fb0*/  USHF.R.U32.HI UR4, URZ, UR19, UR4 ;  /* 0x00000013ff047299 */ /* 0x000fe40008011604 */
[----:B------:R-:W-:Y:S02]  /*4fc0*/  UIMAD.WIDE.U32 UR8, UR5, UR18, URZ ;  /* 0x00000012050872a5 */ /* 0x000fe4000f8e00ff */
[----:B------:R-:W-:Y:S04]  /*4fd0*/  USEL UR10, UR6, UR4, !UP1 ;  /* 0x00000004060a7287 */ /* 0x000fe8000c800000 */
[----:B------:R-:W-:Y:S01]  /*4fe0*/  UIADD3 UR11, UPT, UPT, -UR10, URZ, URZ ;  /* 0x000000ff0a0b7290 */ /* 0x000fe2000fffe1ff */
[----:B------:R-:W-:Y:S02]  /*4ff0*/  @!UP0 UMOV UR4, UR9 ;  /* 0x0000000900048c82 */ /* 0x000fe40008000000 */
[----:B------:R-:W-:Y:S02]  /*5000*/  @!UP0 USHF.R.U32.HI UR4, URZ, UR19, UR4 ;  /* 0x00000013ff048299 */ /* 0x000fe40008011604 */
[----:B------:R-:W-:Y:S02]  /*5010*/  UIMAD UR8, UR39, UR11, UR6 ;  /* 0x0000000b270872a4 */ /* 0x000fe4000f8e0206 */
[----:B------:R-:W-:Y:S02]  /*5020*/  @!UP0 USEL UR4, UR5, UR4, !UP1 ;  /* 0x0000000405048287 */ /* 0x000fe4000c800000 */
[----:B------:R-:W-:Y:S02]  /*5030*/  UISETP.NE.AND UP1, UPT, UR21, URZ, UPT ;  /* 0x000000ff1500728c */ /* 0x000fe4000bf25270 */
[----:B------:R-:W-:Y:S02]  /*5040*/  @!UP0 UIMAD UR8, UR7, UR8, UR4 ;  /* 0x00000008070882a4 */ /* 0x000fe4000f8e0204 */
[----:B------:R-:W-:Y:S02]  /*5050*/  @!UP0 UIADD3 UR9, UPT, UPT, UR10, -UR4, URZ ;  /* 0x800000040a098290 */ /* 0x000fe4000fffe0ff */
[----:B------:R-:W-:Y:S02]  /*5060*/  UIADD3 UR4, UPT, UPT, -UR5, URZ, URZ ;  /* 0x000000ff05047290 */ /* 0x000fe4000fffe1ff */
[----:B------:R-:W-:Y:S02]  /*5070*/  UIADD3 UR7, UPT, UPT, -UR6, URZ, URZ ;  /* 0x000000ff06077290 */ /* 0x000fe4000fffe1ff */
[----:B------:R-:W-:Y:S02]  /*5080*/  @!UP0 UIMAD UR6, UR9, UR39, UR5 ;  /* 0x00000027090682a4 */ /* 0x000fe4000f8e0205 */
[----:B------:R-:W-:Y:S02]  /*5090*/  UIMAD UR16, UR17, UR4, UR16 ;  /* 0x00000004111072a4 */ /* 0x000fe4000f8e0210 */
[----:B------:R-:W-:Y:S01]  /*50a0*/  UIMAD UR15, UR30, UR7, UR15 ;  /* 0x000000071e0f72a4 */ /* 0x000fe2000f8e020f */
[----:B------:R-:W-:Y:S02]  /*50b0*/  @!UP0 UMOV UR5, UR8 ;  /* 0x0000000800058c82 */ /* 0x000fe40008000000 */
[----:B------:R-:W-:Y:S02]  /*50c0*/  UIMAD UR16, UR5, UR17, UR16 ;  /* 0x00000011051072a4 */ /* 0x000fe4000f8e0210 */
[----:B------:R-:W-:Y:S11]  /*50d0*/  UIMAD UR15, UR6, UR30, UR15 ;  /* 0x0000001e060f72a4 */ /* 0x000ff6000f8e020f */
[----:B------:R-:W-:Y:S01]  /*50e0*/  @!UPT UIADD3 URZ, UPT, UPT, URZ, URZ, URZ ;  /* 0x000000fffffff290 */ /* 0x000fe2000fffe0ff */
.L_x_86:
[----:B------:R-:W1:Y:S01]  /*50f0*/  @!UP3 LDCU.128 UR8, c[0x0][0xc10] ;  /* 0x00018200ff08b7ac */ /* 0x000e620008000c00 */
[----:B------:R-:W-:Y:S02]  /*5100*/  ISETP.NE.U32.AND P1, PT, RZ, UR26, PT ;  /* 0x0000001aff007c0c */ /* 0x000fe4000bf25070 */
[----:B------:R-:W-:Y:S02]  /*5110*/  SHF.L.U32 R8, R10, 0x1f, RZ ;  /* 0x0000001f0a087819 */ /* 0x000fe400000006ff */
[----:B------:R-:W-:Y:S01]  /*5120*/  ISETP.NE.AND.EX P1, PT, RZ, UR27, PT, P1 ;  /* 0x0000001bff007c0c */ /* 0x000fe2000bf25310 */
[----:B------:R-:W2:Y:S01]  /*5130*/  @!UP3 LDCU UR5, c[0x0][0xc0c] ;  /* 0x00018180ff05b7ac */ /* 0x000ea20008000800 */
[----:B-1----:R-:W-:Y:S07]  /*5140*/  UIMAD.WIDE.U32 UR6, UR16, UR8, URZ ;  /* 0x00000008100672a5 */ /* 0x002fee000f8e00ff */
[----:B------:R-:W-:Y:S01]  /*5150*/  @!UP3 UMOV UR4, UR7 ;  /* 0x000000070004bc82 */ /* 0x000fe20008000000 */
[----:B--2---:R-:W-:Y:S02]  /*5160*/  @!UP3 UISETP.NE.AND UP0, UPT, UR5, 0x1, UPT ;  /* 0x000000010500b88c */ /* 0x004fe4000bf05270 */
[----:B------:R-:W-:Y:S02]  /*5170*/  @!UP3 USHF.R.U32.HI UR4, URZ, UR9, UR4 ;  /* 0x00000009ff04b299 */ /* 0x000fe40008011604 */
[----:B------:R-:W-:Y:S02]  /*5180*/  UIMAD.WIDE.U32 UR6, UR15, UR11, URZ ;  /* 0x0000000b0f0672a5 */ /* 0x000fe4000f8e00ff */
[----:B------:R-:W-:Y:S02]  /*5190*/  @!UP3 USEL UR8, UR16, UR4, !UP0 ;  /* 0x000000041008b287 */ /* 0x000fe4000c000000 */
[----:B------:R-:W-:Y:S03]  /*51a0*/  @!UP3 UISETP.NE.AND UP0, UPT, UR10, 0x1, UPT ;  /* 0x000000010a00b88c */ /* 0x000fe6000bf05270 */
[----:B------:R-:W-:Y:S01]  /*51b0*/  @!UP3 UMOV UR6, UR7 ;  /* 0x000000070006bc82 */ /* 0x000fe20008000000 */
[----:B------:R-:W-:Y:S01]  /*51c0*/  USHF.L.U32 UR7, UR24, 0x6, URZ ;  /* 0x0000000618077899 */ /* 0x000fe200080006ff */
[----:B------:R-:W1:Y:S02]  /*51d0*/  @!UP3 LDCU UR4, c[0x0][0xc20] ;  /* 0x00018400ff04b7ac */ /* 0x000e640008000800 */
[----:B-1----:R-:W-:Y:S04]  /*51e0*/  @!UP3 USHF.R.U32.HI UR6, URZ, UR4, UR6 ;  /* 0x00000004ff06b299 */ /* 0x002fe80008011606 */
[----:B------:R-:W-:Y:S04]  /*51f0*/  @!UP3 USEL UR6, UR15, UR6, !UP0 ;  /* 0x000000060f06b287 */ /* 0x000fe8000c000000 */
[----:B------:R-:W-:Y:S02]  /*5200*/  @!UP3 UIADD3 UR4, UPT, UPT, -UR8, UR6, URZ ;  /* 0x000000060804b290 */ /* 0x000fe4000fffe1ff */
[----:B------:R-:W-:Y:S02]  /*5210*/  @!UP3 UIADD3 UR6, UPT, UPT, UR8, -UR6, URZ ;  /* 0x800000060806b290 */ /* 0x000fe4000fffe0ff */
[----:B------:R-:W-:Y:S02]  /*5220*/  @!UP3 UIMAD UR16, UR4, UR5, UR16 ;  /* 0x000000050410b2a4 */ /* 0x000fe4000f8e0210 */
[----:B------:R-:W-:Y:S01]  /*5230*/  @!UP3 UIMAD UR15, UR6, UR10, UR15 ;  /* 0x0000000a060fb2a4 */ /* 0x000fe2000f8e020f */
[----:B------:R-:W-:Y:S11]  /*5240*/  BRA.U UP4, `(.L_x_87) ;  /* 0x0000000104107547 */ /* 0x000ff6000b800000 */
[----:B------:R-:W-:Y:S04]  /*5250*/  MOV R2, UR56 ;  /* 0x0000003800027c02 */ /* 0x000fe80008000f00 */
[----:B------:R-:W-:Y:S04]  /*5260*/  SHF.L.U32 R2, R2, 0x1f, RZ ;  /* 0x0000001f02027819 */ /* 0x000fe800000006ff */
[----:B------:R-:W1:Y:S02]  /*5270*/  SYNCS.PHASECHK.TRANS64.TRYWAIT P2, [UR20+0xd8], R2 ;  /* 0x0000d802ff0075a7 */ /* 0x000e640008041114 */
[----:B-1----:R-:W-:Y:S05]  /*5280*/  @!P2 BRA `(.L_x_88) ;  /* 0x0000004c00a0a947 */ /* 0x002fea0003800000 */
.L_x_87:
[----:B------:R-:W-:Y:S05]  /*5290*/  BRA.U !UP6, `(.L_x_89) ;  /* 0x000000010e387547 */ /* 0x000fea000b800000 */
[----:B------:R-:W-:Y:S01]  /*52a0*/  UPLOP3.LUT UP1, UPT, UPT, UPT, UP5, 0x80, 0x8 ;  /* 0x000000000008789c */ /* 0x000fe20003f2f050 */
[----:B-1----:R-:W-:Y:S01]  /*52b0*/  HFMA2 R0, -RZ, RZ, 0, 5.9604644775390625e-08 ;  /* 0x00000001ff007431 */ /* 0x002fe200000001ff */
[----:B------:R-:W1:Y:S01]  /*52c0*/  LDCU.64 UR8, c[0x0][0x358] ;  /* 0x00006b00ff0877ac */ /* 0x000e620008000a00 */
[----:B------:R-:W-:Y:S03]  /*52d0*/  IMAD.MOV.U32 R59, RZ, RZ, 0x1 ;  /* 0x00000001ff3b7424 */ /* 0x000fe600078e00ff */
[----:B------:R-:W-:Y:S05]  /*52e0*/  PLOP3.LUT P2, PT, PT, PT, UP1, 0x80, 0x8 ;  /* 0x000000000008781c */ /* 0x000fea0003f4f018 */
[----:B------:R-:W2:Y:S01]  /*52f0*/  @UP1 LDCU.64 UR4, c[0x0][0x988] ;  /* 0x00013100ff0417ac */ /* 0x000ea20008000a00 */
[----:B------:R-:W-:Y:S07]  /*5300*/  @UP1 UIMAD UR6, UR53, UR26, URZ ;  /* 0x0000001a350612a4 */ /* 0x000fee000f8e02ff */
[----:B------:R-:W-:Y:S01]  /*5310*/  @!P2 PRMT R59, R0, 0x7610, R59 ;  /* 0x00007610003ba816 */ /* 0x000fe2000000003b */
[----:B--2---:R-:W-:Y:S06]  /*5320*/  @UP1 UIMAD.WIDE UR4, UR6, 0x4, UR4 ;  /* 0x00000004060418a5 */ /* 0x004fec000f8e0204 */
[----:B------:R-:W-:Y:S01]  /*5330*/  IMAD.U32 R14, RZ, RZ, UR4 ;  /* 0x00000004ff0e7e24 */ /* 0x000fe2000f8e00ff */
[----:B------:R-:W-:Y:S04]  /*5340*/  MOV R15, UR5 ;  /* 0x00000005000f7c02 */ /* 0x000fe80008000f00 */
[----:B------:R-:W2:Y:S01]  /*5350*/  @!UP1 LDCU UR4, c[0x0][0x980] ;  /* 0x00013000ff0497ac */ /* 0x000ea20008000800 */
[----:B-1---5:R3:W5:Y:S02]  /*5360*/  @P2 LDG.E R27, desc[UR8][R14.64] ;  /* 0x000000080e1b2981 */ /* 0x022764000c1e1900 */
[----:B--23--:R-:W-:Y:S07]  /*5370*/  @!P2 IMAD.U32 R27, RZ, RZ, UR4 ;  /* 0x00000004ff1bae24 */ /* 0x00cfee000f8e00ff */
.L_x_89:
[----:B-----5:R-:W-:Y:S01]  /*5380*/  @!P1 FSETP.EQ.AND P3, PT, R27, RZ, PT ;  /* 0x000000ff1b00920b */ /* 0x020fe20003f62000 */
[----:B------:R-:W-:Y:S01]  /*5390*/  @!UPT UIADD3 URZ, UPT, UPT, URZ, URZ, URZ ;  /* 0x000000fffffff290 */ /* 0x000fe2000fffe0ff */
[----:B------:R-:W-:Y:S11]  /*53a0*/  @!P1 BRA `(.L_x_90) ;  /* 0x0000000000149947 */ /* 0x000ff60003800000 */
[----:B------:R-:W-:Y:S02]  /*53b0*/  LOP3.LUT P1, RZ, R59, 0xff, RZ, 0xc0, !PT ;  /* 0x000000ff3bff7812 */ /* 0x000fe4000782c0ff */
[----:B------:R-:W-:Y:S04]  /*53c0*/  PLOP3.LUT P3, PT, PT, PT, UP1, 0x80, 0x8 ;  /* 0x000000000008781c */ /* 0x000fe80003f6f018 */
[----:B------:R-:W-:Y:S07]  /*53d0*/  PLOP3.LUT P3, PT, P3, PT, PT, 0x8, 0x80 ;  /* 0x000000000080781c */ /* 0x000fee0001f6e170 */
[----:B------:R-:W-:Y:S11]  /*53e0*/  @P1 FSETP.EQ.AND P3, PT, R27, RZ, PT ;  /* 0x000000ff1b00120b */ /* 0x000ff60003f62000 */
[----:B------:R-:W-:Y:S02]  /*53f0*/  @!UPT UIADD3 URZ, UPT, UPT, URZ, URZ, URZ ;  /* 0x000000fffffff290 */ /* 0x000fe4000fffe0ff */
.L_x_90:
[----:B------:R-:W-:Y:S01]  /*5400*/  USHF.L.U32 UR11, UR52, 0x7, URZ ;  /* 0x00000007340b7899 */ /* 0x000fe200080006ff */
[----:B------:R-:W2:Y:S01]  /*5410*/  SYNCS.PHASECHK.TRANS64.TRYWAIT P1, [UR20+0xb0], R8 ;  /* 0x0000b008ff0075a7 */ /* 0x000ea20008021114 */
[----:B------:R-:W-:Y:S02]  /*5420*/  UISETP.NE.AND UP0, UPT, UR32, 0x1, UPT ;  /* 0x000000012000788c */ /* 0x000fe4000bf05270 */
[----:B------:R-:W-:Y:S01]  /*5430*/  UIMAD.WIDE.U32 UR4, UR11, UR33, URZ ;  /* 0x000000210b0472a5 */ /* 0x000fe2000f8e00ff */
[----:B------:R-:W-:Y:S04]  /*5440*/  ELECT P2, URZ, PT ;  /* 0x0000000000ff782f */ /* 0x000fe80003840000 */
[----:B------:R-:W-:Y:S02]  /*5450*/  PLOP3.LUT P2, PT, P3, P2, PT, 0xf2, 0x2f ;  /* 0x00000000002f781c */ /* 0x000fe40001f45e72 */
[----:B------:R-:W-:Y:S02]  /*5460*/  UMOV UR4, UR5 ;  /* 0x0000000500047c82 */ /* 0x000fe40008000000 */
[----:B------:R-:W-:Y:S04]  /*5470*/  USHF.R.U32.HI UR4, URZ, UR34, UR4 ;  /* 0x00000022ff047299 */ /* 0x000fe80008011604 */
[----:B------:R-:W-:Y:S02]  /*5480*/  USEL UR12, UR11, UR4, !UP0 ;  /* 0x000000040b0c7287 */ /* 0x000fe4000c000000 */
[----:B------:R-:W-:Y:S02]  /*5490*/  UISETP.NE.AND UP0, UPT, UR35, 0x1, UPT ;  /* 0x000000012300788c */ /* 0x000fe4000bf05270 */
[----:B------:R-:W-:Y:S02]  /*54a0*/  UIMAD.WIDE.U32 UR4, UR12, UR40, URZ ;  /* 0x000000280c0472a5 */ /* 0x000fe4000f8e00ff */
[----:B------:R-:W-:Y:S01]  /*54b0*/  UIADD3 UR6, UPT, UPT, -UR12, URZ, URZ ;  /* 0x000000ff0c067290 */ /* 0x000fe2000fffe1ff */
[----:B-1----:R-:W-:Y:S03]  /*54c0*/  @!P2 IMAD.MOV.U32 R0, RZ, 0x20, RZ ;  /* 0x00000020ff00a824 */ /* 0x002fe600078e00ff */
[----:B------:R-:W-:Y:S01]  /*54d0*/  UIMAD UR11, UR32, UR6, UR11 ;  /* 0x00000006200b72a4 */ /* 0x000fe2000f8e020b */
[----:B------:R-:W-:Y:S01]  /*54e0*/  @!P2 IMAD.MOV.U32 R0, RZ, 0x400, R0 ;  /* 0x00000400ff00a824 */ /* 0x000fe200078e0000 */
[----:B------:R-:W-:Y:S02]  /*54f0*/  UMOV UR4, UR5 ;  /* 0x0000000500047c82 */ /* 0x000fe40008000000 */
[----:B------:R-:W-:Y:S04]  /*5500*/  USHF.R.U32.HI UR4, URZ, UR41, UR4 ;  /* 0x00000029ff047299 */ /* 0x000fe80008011604 */
[----:B------:R-:W-:Y:S02]  /*5510*/  USEL UR13, UR12, UR4, !UP0 ;  /* 0x000000040c0d7287 */ /* 0x000fe4000c000000 */
[----:B------:R-:W-:Y:S02]  /*5520*/  UISETP.NE.AND UP0, UPT, UR42, 0x1, UPT ;  /* 0x000000012a00788c */ /* 0x000fe4000bf05270 */
[----:B------:R-:W-:Y:S07]  /*5530*/  UIMAD.WIDE.U32 UR4, UR13, UR43, URZ ;  /* 0x0000002b0d0472a5 */ /* 0x000fee000f8e00ff */
[----:B------:R-:W-:Y:S02]  /*5540*/  UMOV UR4, UR5 ;  /* 0x0000000500047c82 */ /* 0x000fe40008000000 */
[----:B------:R-:W-:Y:S04]  /*5550*/  USHF.R.U32.HI UR4, URZ, UR55, UR4 ;  /* 0x00000037ff047299 */ /* 0x000fe80008011604 */
[----:B------:R-:W-:Y:S02]  /*5560*/  USEL UR14, UR13, UR4, !UP0 ;  /* 0x000000040d0e7287 */ /* 0x000fe4000c000000 */
[----:B------:R-:W-:Y:S02]  /*5570*/  UIADD3 UR4, UPT, UPT, -UR13, URZ, URZ ;  /* 0x000000ff0d047290 */ /* 0x000fe4000fffe1ff */
[----:B------:R-:W-:Y:S02]  /*5580*/  UIADD3 UR5, UPT, UPT, -UR14, URZ, URZ ;  /* 0x000000ff0e057290 */ /* 0x000fe4000fffe1ff */
[----:B------:R-:W-:Y:S02]  /*5590*/  UIMAD UR12, UR35, UR4, UR12 ;  /* 0x00000004230c72a4 */ /* 0x000fe4000f8e020c */
[----:B------:R-:W-:Y:S01]  /*55a0*/  UIMAD UR13, UR42, UR5, UR13 ;  /* 0x000000052a0d72a4 */ /* 0x000fe2000f8e020d */
[----:B--2---:R-:W-:Y:S11]  /*55b0*/  @!P1 BRA `(.L_x_91) ;  /* 0x0000004800ec9947 */ /* 0x004ff60003800000 */
.L_x_187:
[----:B------:R-:W-:Y:S01]  /*55c0*/  @!P2 R2UR UR4, R0 ;  /* 0x000000000004a2ca */ /* 0x000fe200000e0000 */
[----:B------:R-:W-:Y:S01]  /*55d0*/  VOTEU.ALL UP0, P2 ;  /* 0x0000000000ff7886 */ /* 0x000fe20001000000 */
[----:B-1----:R-:W-:Y:S04]  /*55e0*/  @!P2 IADD3 R2, P1, PT, R12, 0x680, RZ ;  /* 0x000006800c02a810 */ /* 0x002fe80007f3e0ff */
[----:B------:R-:W-:Y:S01]  /*55f0*/  @!P2 R2UR UR5, R2 ;  /* 0x000000000205a2ca */ /* 0x000fe200000e0000 */
[----:B------:R-:W-:Y:S01]  /*5600*/  @!P2 IMAD.X R0, RZ, RZ, R13, P1 ;  /* 0x000000ffff00a224 */ /* 0x000fe200008e060d */
[----:B------:R-:W-:Y:S05]  /*5610*/  @!UP0 UIADD3 UR8, UPT, UPT, UR20, 0x200, URZ ;  /* 0x0000020014088890 */ /* 0x000fea000fffe0ff */
[----:B------:R-:W-:Y:S01]  /*5620*/  @!UP0 UPRMT UR6, UR4, 0x5410, URZ ;  /* 0x0000541004068896 */ /* 0x000fe200080000ff */
[----:B------:R-:W-:Y:S01]  /*5630*/  @!P2 R2UR UR4, R0 ;  /* 0x000000000004a2ca */ /* 0x000fe200000e0000 */
[----:B------:R-:W-:Y:S01]  /*5640*/  VOTEU.ALL UP0, P2 ;  /* 0x0000000000ff7886 */ /* 0x000fe20001000000 */
[----:B------:R-:W-:Y:S03]  /*5650*/  @!P2 IMAD.MOV.U32 R0, RZ, RZ, 0x2000 ;  /* 0x00002000ff00a424 */ /* 0x000fe600078e00ff */
[----:B------:R-:W-:Y:S01]  /*5660*/  IMAD.U32 R14, RZ, RZ, UR5 ;  /* 0x00000005ff0e7e24 */ /* 0x000fe2000f8e00ff */
[----:B------:R-:W-:Y:S01]  /*5670*/  @!UP0 UMOV UR9, UR37 ;  /* 0x0000002500098c82 */ /* 0x000fe20008000000 */
[----:B------:R-:W-:Y:S06]  /*5680*/  @!UP0 UMOV UR10, UR7 ;  /* 0x00000007000a8c82 */ /* 0x000fec0008000000 */
[----:B------:R-:W-:Y:S01]  /*5690*/  IMAD.U32 R15, RZ, RZ, UR4 ;  /* 0x00000004ff0f7e24 */ /* 0x000fe2000f8e00ff */
[----:B------:R-:W-:Y:S04]  /*56a0*/  @!P2 R2UR UR4, R14 ;  /* 0x000000000e04a2ca */ /* 0x000fe800000e0000 */
[----:B------:R-:W-:Y:S11]  /*56b0*/  @!P2 R2UR UR5, R15 ;  /* 0x000000000f05a2ca */ /* 0x000ff600000e0000 */
[----:B------:R-:W-:Y:S02]  /*56c0*/  @!UPT UIADD3 URZ, UPT, UPT, URZ, URZ, URZ ;  /* 0x000000fffffff290 */ /* 0x000fe4000fffe0ff */
[----:B------:R1:W-:Y:S01]  /*56d0*/  @!UP0 UTMALDG.5D.IM2COL [UR8], [UR4], UR6 ;  /* 0x00000008040083b4 */ /* 0x0003e20008060006 */
[----:B------:R2:W-:Y:S01]  /*56e0*/  @!P2 SYNCS.ARRIVE.TRANS64.RED.A0TR RZ, [UR20+0x90], R0 ;  /* 0x00009000ffffa9a7 */ /* 0x0005e20008300414 */
[----:B------:R-:W-:Y:S01]  /*56f0*/  SYNCS.ARRIVE.TRANS64.RED.A1T0 RZ, [UR49], RZ ;  /* 0x000000ffffff79a7 */ /* 0x000fe20008100431 */
[----:B--2---:R-:W-:Y:S01]  /*5700*/  @!P2 IMAD.MOV.U32 R0, RZ, 0x20, RZ ;  /* 0x00000020ff00a824 */ /* 0x004fe200078e00ff */
[----:B------:R-:W2:Y:S03]  /*5710*/  SYNCS.PHASECHK.TRANS64.TRYWAIT P1, [UR20+0xb8], R8 ;  /* 0x0000b808ff0075a7 */ /* 0x000ea60008021114 */
[----:B------:R-:W-:Y:S01]  /*5720*/  @!P2 IMAD.MOV.U32 R0, RZ, 0x400, R0 ;  /* 0x00000400ff00a824 */ /* 0x000fe200078e0000 */
[----:B-12---:R-:W-:Y:S06]  /*5730*/  @!P1 BRA `(.L_x_92) ;  /* 0x0000004800a49947 */ /* 0x006fec0003800000 */
.L_x_189:
[----:B------:R-:W-:Y:S01]  /*5740*/  @!P2 R2UR UR4, R0 ;  /* 0x000000000004a2ca */ /* 0x000fe200000e0000 */
[----:B------:R-:W-:Y:S01]  /*5750*/  VOTEU.ALL UP0, P2 ;  /* 0x0000000000ff7886 */ /* 0x000fe20001000000 */
[----:B-1----:R-:W-:Y:S04]  /*5760*/  @!P2 IADD3 R2, P1, PT, R12, 0x680, RZ ;  /* 0x000006800c02a810 */ /* 0x002fe80007f3e0ff */
[----:B------:R-:W-:Y:S01]  /*5770*/  @!P2 R2UR UR5, R2 ;  /* 0x000000000205a2ca */ /* 0x000fe200000e0000 */
[----:B------:R-:W-:Y:S01]  /*5780*/  @!P2 IMAD.X R0, RZ, RZ, R13, P1 ;  /* 0x000000ffff00a224 */ /* 0x000fe200008e060d */
[----:B------:R-:W-:Y:S02]  /*5790*/  @!UP0 UIADD3 UR10, UPT, UPT, UR7, 0x10, URZ ;  /* 0x00000010070a8890 */ /* 0x000fe4000fffe0ff */
[----:B------:R-:W-:Y:S03]  /*57a0*/  @!UP0 UIADD3 UR8, UPT, UPT, UR20, 0x2200, URZ ;  /* 0x0000220014088890 */ /* 0x000fe6000fffe0ff */
[----:B------:R-:W-:Y:S01]  /*57b0*/  @!UP0 UPRMT UR6, UR4, 0x5410, URZ ;  /* 0x0000541004068896 */ /* 0x000fe200080000ff */
[----:B------:R-:W-:Y:S01]  /*57c0*/  @!P2 R2UR UR4, R0 ;  /* 0x000000000004a2ca */ /* 0x000fe200000e0000 */
[----:B------:R-:W-:Y:S01]  /*57d0*/  VOTEU.ALL UP0, P2 ;  /* 0x0000000000ff7886 */ /* 0x000fe20001000000 */
[----:B------:R-:W-:Y:S03]  /*57e0*/  @!P2 IMAD.MOV.U32 R0, RZ, RZ, 0x2000 ;  /* 0x00002000ff00a424 */ /* 0x000fe600078e00ff */
[----:B------:R-:W-:Y:S01]  /*57f0*/  IMAD.U32 R14, RZ, RZ, UR5 ;  /* 0x00000005ff0e7e24 */ /* 0x000fe2000f8e00ff */
[----:B------:R-:W-:Y:S07]  /*5800*/  @!UP0 UMOV UR9, UR36 ;  /* 0x0000002400098c82 */ /* 0x000fee0008000000 */
        /* <DEDUP_REMOVED lines=11> */
.L_x_191:
[----:B------:R-:W-:Y:S01]  /*58c0*/  @!P2 R2UR UR4, R0 ;  /* 0x000000000004a2ca */ /* 0x000fe200000e0000 */
[----:B------:R-:W-:Y:S01]  /*58d0*/  VOTEU.ALL UP0, P2 ;  /* 0x0000000000ff7886 */ /* 0x000fe20001000000 */
[----:B-1----:R-:W-:Y:S02]  /*58e0*/  @!P2 IADD3 R2, P1, PT, R12, 0x680, RZ ;  /* 0x000006800c02a810 */ /* 0x002fe40007f3e0ff */
[----:B------:R-:W-:Y:S02]  /*58f0*/  @P0 SHF.R.U32.HI R4, RZ, 0x10, R5 ;  /* 0x00000010ff040819 */ /* 0x000fe40000011605 */
[----:B------:R-:W-:Y:S01]  /*5900*/  @!P2 R2UR UR5, R2 ;  /* 0x000000000205a2ca */ /* 0x000fe200000e0000 */
[----:B------:R-:W-:Y:S01]  /*5910*/  @!P2 IMAD.X R0, RZ, RZ, R13, P1 ;  /* 0x000000ffff00a224 */ /* 0x000fe200008e060d */
[----:B------:R-:W-:Y:S01]  /*5920*/  @!UP0 UIADD3 UR10, UPT, UPT, UR7, 0x20, URZ ;  /* 0x00000020070a8890 */ /* 0x000fe2000fffe0ff */
[----:B------:R-:W-:Y:S01]  /*5930*/  @P0 R2UR UR53, R4 ;  /* 0x00000000043502ca */ /* 0x000fe200000e0000 */
        /* <DEDUP_REMOVED lines=14> */
[----:B------:R-:W2:Y:S02]  /*5a20*/  SYNCS.PHASECHK.TRANS64.TRYWAIT P1, [UR20+0xc8], R8 ;  /* 0x0000c808ff0075a7 */ /* 0x000ea40008021114 */
[----:B-12---:R-:W-:Y:S05]  /*5a30*/  @!P1 BRA `(.L_x_94) ;  /* 0x0000004800149947 */ /* 0x006fea0003800000 */
.L_x_193:
[----:B-1----:R-:W-:Y:S01]  /*5a40*/  @!P2 IMAD.MOV.U32 R0, RZ, 0x20, RZ ;  /* 0x00000020ff00a824 */ /* 0x002fe200078e00ff */
[----:B------:R-:W-:Y:S01]  /*5a50*/  @!P2 IADD3 R2, P0, PT, R12, 0x680, RZ ;  /* 0x000006800c02a810 */ /* 0x000fe20007f1e0ff */
[----:B------:R-:W-:Y:S01]  /*5a60*/  VOTEU.ALL UP0, P2 ;  /* 0x0000000000ff7886 */ /* 0x000fe20001000000 */
[----:B------:R-:W-:Y:S01]  /*5a70*/  R2UR UR22, R67 ;  /* 0x00000000431672ca */ /* 0x000fe200000e0000 */
[----:B------:R-:W-:Y:S01]  /*5a80*/  @!P2 IMAD.MOV.U32 R0, RZ, 0x400, R0 ;  /* 0x00000400ff00a824 */ /* 0x000fe200078e0000 */
[----:B------:R-:W-:Y:S01]  /*5a90*/  @!P2 R2UR UR5, R2 ;  /* 0x000000000205a2ca */ /* 0x000fe200000e0000 */
[----:B------:R-:W-:Y:S01]  /*5aa0*/  UPLOP3.LUT UP4, UPT, UPT, UPT, UPT, 0x80, 0x8 ;  /* 0x000000000008789c */ /* 0x000fe20003f8f070 */
[----:B------:R-:W-:Y:S01]  /*5ab0*/  R2UR UR21, R68 ;  /* 0x00000000441572ca */ /* 0x000fe200000e0000 */
[----:B------:R-:W-:Y:S01]  /*5ac0*/  @!UP0 UIADD3 UR8, UPT, UPT, UR20, 0x6200, URZ ;  /* 0x0000620014088890 */ /* 0x000fe2000fffe0ff */
[----:B------:R-:W-:Y:S01]  /*5ad0*/  @!P2 R2UR UR4, R0 ;  /* 0x000000000004a2ca */ /* 0x000fe200000e0000 */
[----:B------:R-:W-:Y:S01]  /*5ae0*/  @!P2 IMAD.X R0, RZ, RZ, R13, P0 ;  /* 0x000000ffff00a224 */ /* 0x000fe200000e060d */
[----:B------:R-:W-:Y:S01]  /*5af0*/  @!UP0 UIADD3 UR10, UPT, UPT, UR7, 0x30, URZ ;  /* 0x00000030070a8890 */ /* 0x000fe2000fffe0ff */
[----:B------:R-:W-:Y:S01]  /*5b00*/  LOP3.LUT R10, R10, 0x1, RZ, 0x3c, !PT ;  /* 0x000000010a0a7812 */ /* 0x000fe200078e3cff */
[----:B------:R-:W-:Y:S01]  /*5b10*/  @!UP0 UIADD3 UR9, UPT, UPT, UR20, 0xa8, URZ ;  /* 0x000000a814098890 */ /* 0x000fe2000fffe0ff */
[----:B------:R-:W-:Y:S02]  /*5b20*/  LOP3.LUT R9, R9, 0x1, RZ, 0x3c, !PT ;  /* 0x0000000109097812 */ /* 0x000fe400078e3cff */
[----:B------:R-:W-:Y:S02]  /*5b30*/  UIADD3 UR24, UPT, UPT, UR15, UR22, URZ ;  /* 0x000000160f187290 */ /* 0x000fe4000fffe0ff */
[----:B------:R-:W-:Y:S02]  /*5b40*/  IMAD.U32 R4, RZ, RZ, UR5 ;  /* 0x00000005ff047e24 */ /* 0x000fe4000f8e00ff */
[----:B------:R-:W-:Y:S02]  /*5b50*/  UIADD3 UR52, UPT, UPT, UR16, UR21, URZ ;  /* 0x0000001510347290 */ /* 0x000fe4000fffe0ff */
[----:B------:R-:W-:Y:S01]  /*5b60*/  @!UP0 UPRMT UR6, UR4, 0x5410, URZ ;  /* 0x0000541004068896 */ /* 0x000fe200080000ff */
[----:B------:R-:W-:Y:S01]  /*5b70*/  @!P2 R2UR UR4, R0 ;  /* 0x000000000004a2ca */ /* 0x000fe200000e0000 */
[----:B------:R-:W-:Y:S11]  /*5b80*/  VOTEU.ALL UP0, P2 ;  /* 0x0000000000ff7886 */ /* 0x000ff60001000000 */
[----:B------:R-:W-:Y:S01]  /*5b90*/  @!UPT UIADD3 URZ, UPT, UPT, URZ, URZ, URZ ;  /* 0x000000fffffff290 */ /* 0x000fe2000fffe0ff */
[----:B------:R-:W-:Y:S01]  /*5ba0*/  IMAD.U32 R5, RZ, RZ, UR4 ;  /* 0x00000004ff057e24 */ /* 0x000fe2000f8e00ff */
[----:B------:R-:W-:Y:S04]  /*5bb0*/  @!P2 R2UR UR4, R4 ;  /* 0x000000000404a2ca */ /* 0x000fe800000e0000 */
[----:B------:R-:W-:Y:S11]  /*5bc0*/  @!P2 R2UR UR5, R5 ;  /* 0x000000000505a2ca */ /* 0x000ff600000e0000 */
[----:B------:R-:W-:Y:S02]  /*5bd0*/  @!UPT UIADD3 URZ, UPT, UPT, URZ, URZ, URZ ;  /* 0x000000fffffff290 */ /* 0x000fe4000fffe0ff */
[----:B------:R1:W-:Y:S01]  /*5be0*/  @!UP0 UTMALDG.5D.IM2COL [UR8], [UR4], UR6 ;  /* 0x00000008040083b4 */ /* 0x0003e20008060006 */
[----:B------:R1:W-:Y:S01]  /*5bf0*/  @!P2 SYNCS.ARRIVE.TRANS64.RED.A0TR RZ, [UR20+0xa8], R3 ;  /* 0x0000a803ffffa9a7 */ /* 0x0003e20008300414 */
[----:B------:R-:W-:Y:S01]  /*5c00*/  SYNCS.ARRIVE.TRANS64.RED.A1T0 RZ, [UR46], RZ ;  /* 0x000000ffffff79a7 */ /* 0x000fe2000810042e */
[----:B------:R-:W-:Y:S05]  /*5c10*/  BRA.U UP2, `(.L_x_95) ;  /* 0xfffffff102147547 */ /* 0x000fea000b83ffff */
[----:B------:R-:W-:-:S04]  /*5c20*/  SHF.L.U32 R2, R10, 0x1f, RZ ;  /* 0x0000001f0a027819 */ /* 0x000fc800000006ff */
[----:B------:R-:W2:Y:S02]  /*5c30*/  SYNCS.PHASECHK.TRANS64.TRYWAIT P0, [UR20+0xb0], R2 ;  /* 0x0000b002ff0075a7 */ /* 0x000ea40008001114 */
[----:B--2---:R-:W-:Y:S05]  /*5c40*/  @!P0 BRA `(.L_x_96) ;  /* 0x0000004400a88947 */ /* 0x004fea0003800000 */
.L_x_195:
[----:B------:R-:W3:Y:S02]  /*5c50*/  SYNCS.PHASECHK.TRANS64.TRYWAIT P0, [UR20+0xb8], R2 ;  /* 0x0000b802ff0075a7 */ /* 0x000ee40008001114 */
[----:B---3--:R-:W-:Y:S05]  /*5c60*/  @!P0 BRA `(.L_x_97) ;  /* 0x0000004400b88947 */ /* 0x008fea0003800000 */
.L_x_197:
[----:B------:R-:W3:Y:S02]  /*5c70*/  SYNCS.PHASECHK.TRANS64.TRYWAIT P0, [UR20+0xc0], R2 ;  /* 0x0000c002ff0075a7 */ /* 0x000ee40008001114 */
[----:B---3--:R-:W-:Y:S05]  /*5c80*/  @!P0 BRA `(.L_x_98) ;  /* 0x0000004400c88947 */ /* 0x008fea0003800000 */
.L_x_199:
[----:B--2---:R-:W-:-:S07]  /*5c90*/  MOV R0, UR20 ;  /* 0x0000001400007c02 */ /* 0x004fce0008000f00 */
.L_x_99:
[----:B--2---:R-:W-:-:S04]  /*5ca0*/  SHF.L.U32 R2, R10, 0x1f, RZ ;  /* 0x0000001f0a027819 */ /* 0x004fc800000006ff */
[----:B------:R2:W3:Y:S03]  /*5cb0*/  SYNCS.PHASECHK.TRANS64.TRYWAIT P0, [R0+URZ+0xc8], R2 ;  /* 0x0000c802000075a7 */ /* 0x0004e600080011ff */
[----:B---3--:R-:W-:Y:S05]  /*5cc0*/  @!P0 NANOSLEEP.SYNCS 0x989680 ;  /* 0x009896800000895d */ /* 0x008fea0003900000 */
[----:B------:R-:W3:Y:S02]  /*5cd0*/  @!P0 SYNCS.PHASECHK.TRANS64 P0, [R0+URZ+0xc8], R2 ;  /* 0x0000c802000085a7 */ /* 0x000ee400080010ff */
[----:B-1-3--:R-:W-:Y:S05]  /*5ce0*/  @P0 EXIT ;  /* 0x000000000000094d */ /* 0x00afea0003800000 */
[----:B------:R-:W-:Y:S05]  /*5cf0*/  BRA `(.L_x_99) ;  /* 0xfffffffc00e87947 */ /* 0x000fea000383ffff */
.L_x_84:
[----:B------:R-:W-:-:S06]  /*5d00*/  UISETP.GE.AND UP0, UPT, UR18, 0x4, UPT ;  /* 0x000000041200788c */ /* 0x000fcc000bf06270 */
[----:B------:R-:W-:-:S13]  /*5d10*/  PLOP3.LUT P0, PT, PT, PT, UP0, 0x80, 0x8 ;  /* 0x000000000008781c */ /* 0x000fda0003f0f008 */
[----:B-1----:R-:W-:Y:S05]  /*5d20*/  @!P0 EXIT ;  /* 0x000000000000894d */ /* 0x002fea0003800000 */
[----:B------:R-:W1:Y:S08]  /*5d30*/  S2UR UR4, SR_CgaCtaId ;  /* 0x00000000000479c3 */ /* 0x000e700000008800 */
[----:B------:R-:W-:Y:S01]  /*5d40*/  BAR.SYNC.DEFER_BLOCKING 0x6, 0xa0 ;  /* 0x0182800000007b1d */ /* 0x000fe20000010000 */
[C---:B------:R-:W-:Y:S01]  /*5d50*/  IMAD.SHL.U32 R0, R57.reuse, 0x10, RZ ;  /* 0x0000001039007824 */ /* 0x040fe200078e00ff */
[C---:B------:R-:W-:Y:S01]  /*5d60*/  SHF.L.U32 R23, R57.reuse, 0x10, RZ ;  /* 0x0000001039177819 */ /* 0x040fe200000006ff */
[C---:B------:R-:W-:Y:S01]  /*5d70*/  IMAD.SHL.U32 R56, R57.reuse, 0x2, RZ ;  /* 0x0000000239387824 */ /* 0x040fe200078e00ff */
[----:B------:R-:W-:Y:S01]  /*5d80*/  LOP3.LUT R58, R57, 0x60, RZ, 0xc0, !PT ;  /* 0x00000060393a7812 */ /* 0x000fe200078ec0ff */
[----:B------:R-:W-:Y:S01]  /*5d90*/  HFMA2 R55, -RZ, RZ, 0, 5.9604644775390625e-08 ;  /* 0x00000001ff377431 */ /* 0x000fe200000001ff */
[----:B------:R-:W-:-:S02]  /*5da0*/  UMOV UR50, 0x400 ;  /* 0x0000040000327882 */ /* 0x000fc40000000000 */
[----:B------:R-:W2:Y:S01]  /*5db0*/  LDC.64 R50, c[0x0][0x9b0] ;  /* 0x00026c00ff327b82 */ /* 0x000ea20000000a00 */
[----:B------:R-:W3:Y:S01]  /*5dc0*/  LDCU.128 UR8, c[0x0][0xb80] ;  /* 0x00017000ff0877ac */ /* 0x000ee20008000c00 */
[----:B------:R-:W-:Y:S01]  /*5dd0*/  LOP3.LUT R4, R0, 0x60, RZ, 0xc0, !PT ;  /* 0x0000006000047812 */ /* 0x000fe200078ec0ff */
[----:B------:R-:W-:Y:S01]  /*5de0*/  HFMA2 R53, -RZ, RZ, 0, 0 ;  /* 0x00000000ff357431 */ /* 0x000fe200000001ff */
[C---:B------:R-:W-:Y:S01]  /*5df0*/  LOP3.LUT R71, R57.reuse, 0x2, RZ, 0xc0, !PT ;  /* 0x0000000239477812 */ /* 0x040fe200078ec0ff */
[----:B------:R-:W-:Y:S01]  /*5e00*/  IMAD.MOV.U32 R54, RZ, RZ, RZ ;  /* 0x000000ffff367224 */ /* 0x000fe200078e00ff */
[----:B------:R-:W-:Y:S01]  /*5e10*/  LOP3.LUT R56, R4, 0xc, R56, 0xf8, !PT ;  /* 0x0000000c04387812 */ /* 0x000fe200078ef838 */
[----:B------:R-:W4:Y:S01]  /*5e20*/  LDCU UR62, c[0x0][0x370] ;  /* 0x00006e00ff3e77ac */ /* 0x000f220008000800 */
[----:B------:R-:W2:Y:S01]  /*5e30*/  LDC.64 R48, c[0x0][0x9a8] ;  /* 0x00026a00ff307b82 */ /* 0x000ea20000000a00 */
[----:B------:R-:W-:Y:S02]  /*5e40*/  LOP3.LUT R57, R57, 0x4, RZ, 0xc0, !PT ;  /* 0x0000000439397812 */ /* 0x000fe400078ec0ff */
[----:B------:R-:W-:Y:S01]  /*5e50*/  LOP3.LUT R56, R56, 0x790, R0, 0xf8, !PT ;  /* 0x0000079038387812 */ /* 0x000fe200078ef800 */
[----:B------:R-:W2:Y:S01]  /*5e60*/  LDCU UR48, c[0x0][0xc0c] ;  /* 0x00018180ff3077ac */ /* 0x000ea20008000800 */
[----:B------:R-:W-:-:S02]  /*5e70*/  MOV R22, RZ ;  /* 0x000000ff00167202 */ /* 0x000fc40000000f00 */
[----:B------:R-:W-:Y:S01]  /*5e80*/  LOP3.LUT R23, R23, 0x600000, RZ, 0xc0, !PT ;  /* 0x0060000017177812 */ /* 0x000fe200078ec0ff */
[----:B-1----:R-:W-:Y:S01]  /*5e90*/  ULEA UR50, UR4, UR50, 0x18 ;  /* 0x0000003204327291 */ /* 0x002fe2000f8ec0ff */
[----:B------:R-:W1:Y:S01]  /*5ea0*/  LDCU.64 UR4, c[0x0][0x990] ;  /* 0x00013200ff0477ac */ /* 0x000e620008000a00 */
[----:B---3--:R-:W-:Y:S01]  /*5eb0*/  IMAD.U32 R66, RZ, RZ, UR8 ;  /* 0x00000008ff427e24 */ /* 0x008fe2000f8e00ff */
[----:B------:R-:W-:Y:S01]  /*5ec0*/  MOV R64, UR10 ;  /* 0x0000000a00407c02 */ /* 0x000fe20008000f00 */
[----:B------:R-:W-:Y:S01]  /*5ed0*/  IMAD.U32 R65, RZ, RZ, UR9 ;  /* 0x00000009ff417e24 */ /* 0x000fe2000f8e00ff */
[----:B------:R-:W3:Y:S01]  /*5ee0*/  LDCU UR38, c[0x0][0xc30] ;  /* 0x00018600ff2677ac */ /* 0x000ee20008000800 */
[----:B------:R-:W-:-:S03]  /*5ef0*/  IMAD.U32 R63, RZ, RZ, UR11 ;  /* 0x0000000bff3f7e24 */ /* 0x000fc6000f8e00ff */
[----:B------:R-:W4:Y:S01]  /*5f00*/  LDS R2, [UR50+0x130] ;  /* 0x00013032ff027984 */ /* 0x000f220008000800 */
[----:B------:R-:W2:Y:S01]  /*5f10*/  LDCU.64 UR60, c[0x0][0x988] ;  /* 0x00013100ff3c77ac */ /* 0x000ea20008000a00 */
[----:B------:R-:W2:Y:S01]  /*5f20*/  LDCU.64 UR46, c[0x0][0xc28] ;  /* 0x00018500ff2e77ac */ /* 0x000ea20008000a00 */
[----:B------:R-:W2:Y:S01]  /*5f30*/  LDCU.128 UR56, c[0x0][0xc10] ;  /* 0x00018200ff3877ac */ /* 0x000ea20008000c00 */
[----:B-1----:R-:W-:Y:S01]  /*5f40*/  IMAD.U32 R62, RZ, RZ, UR4 ;  /* 0x00000004ff3e7e24 */ /* 0x002fe2000f8e00ff */
[----:B------:R-:W-:Y:S01]  /*5f50*/  UIADD3 UR4, UPT, UPT, UR50, 0x200, URZ ;  /* 0x0000020032047890 */ /* 0x000fe2000fffe0ff */
[----:B------:R-:W-:Y:S01]  /*5f60*/  IMAD.U32 R61, RZ, RZ, UR5 ;  /* 0x00000005ff3d7e24 */ /* 0x000fe2000f8e00ff */
[----:B------:R-:W1:Y:S04]  /*5f70*/  LDCU UR55, c[0x0][0x374] ;  /* 0x00006e80ff3777ac */ /* 0x000e680008000800 */
[----:B------:R-:W-:Y:S01]  /*5f80*/  IMAD.U32 R52, RZ, RZ, UR4 ;  /* 0x00000004ff347e24 */ /* 0x000fe2000f8e00ff */
[----:B------:R-:W-:Y:S01]  /*5f90*/  UMOV UR54, URZ ;  /* 0x000000ff00367c82 */ /* 0x000fe20008000000 */
[----:B------:R-:W-:-:S02]  /*5fa0*/  UMOV UR51, URZ ;  /* 0x000000ff00337c82 */ /* 0x000fc40008000000 */
[----:B------:R-:W-:-:S04]  /*5fb0*/  IMAD R56, R56, 0x4, R52 ;  /* 0x0000000438387824 */ /* 0x000fc800078e0234 */
[--C-:B------:R-:W-:Y:S02]  /*5fc0*/  IMAD R71, R71, -0x10, R56.reuse ;  /* 0xfffffff047477824 */ /* 0x100fe400078e0238 */
[----:B------:R-:W-:Y:S01]  /*5fd0*/  IMAD R70, R57, -0x10, R56 ;  /* 0xfffffff039467824 */ /* 0x000fe200078e0238 */
[C---:B----4-:R-:W-:Y:S02]  /*5fe0*/  IADD3 R3, PT, PT, R2.reuse, 0x40, RZ ;  /* 0x0000004002037810 */ /* 0x050fe40007ffe0ff */
[----:B------:R-:W-:Y:S02]  /*5ff0*/  LOP3.LUT R2, R2, 0xffff, RZ, 0xc0, !PT ;  /* 0x0000ffff02027812 */ /* 0x000fe400078ec0ff */
[----:B------:R-:W-:-:S05]  /*6000*/  LOP3.LUT R3, R3, 0xffff, RZ, 0xc0, !PT ;  /* 0x0000ffff03037812 */ /* 0x000fca00078ec0ff */
[----:B-123--:R4:W-:Y:S02]  /*6010*/  STL.64 [R1], R2 ;  /* 0x0000000201007387 */ /* 0x00e9e40000100a00 */
.L_x_143:
[----:B----4-:R-:W-:Y:S04]  /*6020*/  SHF.L.U32 R2, R53, 0x1f, RZ ;  /* 0x0000001f35027819 */ /* 0x010fe800000006ff */
[----:B-1----:R-:W1:Y:S02]  /*6030*/  SYNCS.PHASECHK.TRANS64.TRYWAIT P0, [UR50+0xe0], R2 ;  /* 0x0000e002ff0075a7 */ /* 0x002e640008001132 */
[----:B-12---:R-:W-:Y:S05]  /*6040*/  @!P0 BRA `(.L_x_100) ;  /* 0x0000004000f08947 */ /* 0x006fea0003800000 */
.L_x_201:
[----:B-1----:R-:W-:Y:S01]  /*6050*/  LEA R2, R22, UR49, 0x2 ;  /* 0x0000003116027c11 */ /* 0x002fe2000f8e10ff */
[----:B------:R-:W1:Y:S01]  /*6060*/  LDS.128 R4, [UR50+0x120] ;  /* 0x00012032ff047984 */ /* 0x000e620008000c00 */
[----:B------:R-:W-:Y:S02]  /*6070*/  UIADD3 UR4, UPT, UPT, UR50, 0xe8, URZ ;  /* 0x000000e832047890 */ /* 0x000fe4000fffe0ff */
[----:B------:R-:W-:Y:S01]  /*6080*/  UISETP.GE.AND UP0, UPT, UR39, 0x1, UPT ;  /* 0x000000012700788c */ /* 0x000fe2000bf06270 */
[----:B------:R-:W-:Y:S01]  /*6090*/  @!PT LDS RZ, [RZ] ;  /* 0x00000000fffff984 */ /* 0x000fe20000000800 */
[----:B------:R-:W-:Y:S01]  /*60a0*/  @!PT LDS RZ, [RZ] ;  /* 0x00000000fffff984 */ /* 0x000fe20000000800 */
[----:B------:R-:W-:Y:S01]  /*60b0*/  @!PT LDS RZ, [RZ] ;  /* 0x00000000fffff984 */ /* 0x000fe20000000800 */
[----:B------:R-:W-:Y:S01]  /*60c0*/  @!PT LDS RZ, [RZ] ;  /* 0x00000000fffff984 */ /* 0x000fe20000000800 */
[----:B------:R2:W-:Y:S06]  /*60d0*/  MEMBAR.ALL.CTA ;  /* 0x0000000000007992 */ /* 0x0005ec0000008000 */
[----:B--2---:R-:W2:Y:S01]  /*60e0*/  FENCE.VIEW.ASYNC.S ;  /* 0x00000000000073c6 */ /* 0x004ea20000000000 */
[----:B------:R-:W-:Y:S09]  /*60f0*/  UPRMT UR4, URZ, 0x654, UR4 ;  /* 0x00000654ff047896 */ /* 0x000ff20008000004 */
[----:B--2---:R-:W-:Y:S01]  /*6100*/  SYNCS.ARRIVE.TRANS64.RED.A1T0 RZ, [UR4], RZ ;  /* 0x000000ffffff79a7 */ /* 0x004fe20008100404 */
[----:B------:R-:W5:Y:S01]  /*6110*/  LDL R2, [R2] ;  /* 0x0000000002027983 */ /* 0x000f620000100800 */
[----:B-1----:R-:W-:Y:S11]  /*6120*/  LOP3.LUT P0, RZ, R6, 0x1, RZ, 0xc0, !PT ;  /* 0x0000000106ff7812 */ /* 0x002ff6000780c0ff */
[----:B------:R-:W-:Y:S02]  /*6130*/  @!UPT UIADD3 URZ, UPT, UPT, URZ, URZ, URZ ;  /* 0x000000fffffff290 */ /* 0x000fe4000fffe0ff */
[----:B------:R-:W-:Y:S01]  /*6140*/  VOTEU.ANY UP1, P0 ;  /* 0x0000000000ff7886 */ /* 0x000fe20000020100 */
[----:B------:R-:W-:Y:S01]  /*6150*/  PLOP3.LUT P0, PT, PT, PT, UP1, 0x80, 0x8 ;  /* 0x000000000008781c */ /* 0x000fe20003f0f018 */
[----:B------:R-:W-:Y:S11]  /*6160*/  UP2UR UR63, UPR, URZ, 0x2 ;  /* 0x00000002ff3f7883 */ /* 0x000ff60008000000 */
[----:B------:R-:W-:Y:S01]  /*6170*/  @!UPT UIADD3 URZ, UPT, UPT, URZ, URZ, URZ ;  /* 0x000000fffffff290 */ /* 0x000fe2000fffe0ff */
[----:B------:R-:W-:Y:S02]  /*6180*/  @P0 MOV R3, R4 ;  /* 0x0000000400030202 */ /* 0x000fe40000000f00 */
[----:B------:R-:W-:Y:S02]  /*6190*/  @P0 LOP3.LUT R0, R5, 0xffff, RZ, 0xc0, !PT ;  /* 0x0000ffff05000812 */ /* 0x000fe400078ec0ff */
[----:B------:R-:W-:Y:S02]  /*61a0*/  @P0 R2UR UR5, R3 ;  /* 0x00000000030502ca */ /* 0x000fe400000e0000 */
[----:B------:R-:W-:Y:S11]  /*61b0*/  @P0 R2UR UR4, R0 ;  /* 0x00000000000402ca */ /* 0x000ff600000e0000 */
[----:B------:R-:W-:Y:S02]  /*61c0*/  @UP1 UMOV UR37, UR5 ;  /* 0x0000000500251c82 */ /* 0x000fe40008000000 */
[----:B------:R-:W-:Y:S01]  /*61d0*/  @UP1 UMOV UR36, UR4 ;  /* 0x0000000400241c82 */ /* 0x000fe20008000000 */
[----:B------:R-:W-:Y:S05]  /*61e0*/  BRA.U !UP0, `(.L_x_101) ;  /* 0x0000000108cc7547 */ /* 0x000fea000b800000 */
[----:B------:R-:W1:Y:S01]  /*61f0*/  LDCU UR9, c[0x0][0xc20] ;  /* 0x00018400ff0977ac */ /* 0x000e620008000800 */
[----:B------:R-:W-:Y:S02]  /*6200*/  UIMAD.WIDE.U32 UR4, UR55, UR59, URZ ;  /* 0x0000003b370472a5 */ /* 0x000fe4000f8e00ff */
[----:B------:R-:W-:Y:S02]  /*6210*/  UIMAD.WIDE.U32 UR6, UR62, UR56, URZ ;  /* 0x000000383e0672a5 */ /* 0x000fe4000f8e00ff */
[----:B------:R-:W-:Y:S02]  /*6220*/  UIMAD.WIDE.U32 UR10, UR36, UR59, URZ ;  /* 0x0000003b240a72a5 */ /* 0x000fe4000f8e00ff */
[----:B------:R-:W-:Y:S02]  /*6230*/  UISETP.NE.AND UP0, UPT, UR58, 0x1, UPT ;  /* 0x000000013a00788c */ /* 0x000fe4000bf05270 */
[----:B------:R-:W-:Y:S02]  /*6240*/  UISETP.NE.AND UP1, UPT, UR48, 0x1, UPT ;  /* 0x000000013000788c */ /* 0x000fe4000bf25270 */
[----:B------:R-:W-:Y:S02]  /*6250*/  UISETP.NE.AND UP2, UPT, UR39, 0x1, UPT ;  /* 0x000000012700788c */ /* 0x000fe4000bf45270 */
[----:B------:R-:W-:Y:S01]  /*6260*/  UIMAD.WIDE.U32 UR12, UR37, UR56, URZ ;  /* 0x00000038250c72a5 */ /* 0x000fe2000f8e00ff */
[----:B------:R-:W-:Y:S01]  /*6270*/  UMOV UR4, UR5 ;  /* 0x0000000500047c82 */ /* 0x000fe20008000000 */
[----:B------:R-:W-:Y:S01]  /*6280*/  UMOV UR6, UR11 ;  /* 0x0000000b00067c82 */ /* 0x000fe20008000000 */
[----:B-1----:R-:W-:Y:S03]  /*6290*/  USHF.R.U32.HI UR8, URZ, UR9, UR4 ;  /* 0x00000009ff087299 */ /* 0x002fe60008011604 */
[----:B------:R-:W-:Y:S02]  /*62a0*/  UMOV UR4, UR7 ;  /* 0x0000000700047c82 */ /* 0x000fe40008000000 */
[----:B------:R-:W-:Y:S02]  /*62b0*/  USHF.R.U32.HI UR5, URZ, UR57, UR4 ;  /* 0x00000039ff057299 */ /* 0x000fe40008011604 */
[----:B------:R-:W-:Y:S02]  /*62c0*/  USEL UR4, UR55, UR8, !UP0 ;  /* 0x0000000837047287 */ /* 0x000fe4000c000000 */
[----:B------:R-:W-:Y:S02]  /*62d0*/  USHF.R.U32.HI UR8, URZ, UR9, UR6 ;  /* 0x00000009ff087299 */ /* 0x000fe40008011606 */
[----:B------:R-:W-:Y:S02]  /*62e0*/  UIMAD.WIDE.U32 UR6, UR4, UR46, URZ ;  /* 0x0000002e040672a5 */ /* 0x000fe4000f8e00ff */
[----:B------:R-:W-:Y:S02]  /*62f0*/  USEL UR9, UR62, UR5, !UP1 ;  /* 0x000000053e097287 */ /* 0x000fe4000c800000 */
[----:B------:R-:W-:Y:S02]  /*6300*/  USEL UR8, UR36, UR8, !UP0 ;  /* 0x0000000824087287 */ /* 0x000fe4000c000000 */
[----:B------:R-:W-:Y:S01]  /*6310*/  UIMAD.WIDE.U32 UR10, UR9, UR46, URZ ;  /* 0x0000002e090a72a5 */ /* 0x000fe2000f8e00ff */
[----:B------:R-:W-:Y:S01]  /*6320*/  UMOV UR6, UR7 ;  /* 0x0000000700067c82 */ /* 0x000fe20008000000 */
[----:B------:R-:W-:Y:S01]  /*6330*/  UMOV UR5, UR13 ;  /* 0x0000000d00057c82 */ /* 0x000fe20008000000 */
[----:B------:R-:W-:Y:S02]  /*6340*/  @UP2 USHF.R.U32.HI UR4, URZ, UR47, UR6 ;  /* 0x0000002fff042299 */ /* 0x000fe40008011606 */
[----:B------:R-:W-:Y:S02]  /*6350*/  USHF.R.U32.HI UR5, URZ, UR57, UR5 ;  /* 0x00000039ff057299 */ /* 0x000fe40008011605 */
[----:B------:R-:W-:Y:S02]  /*6360*/  UIMAD UR4, UR39, UR4, URZ ;  /* 0x00000004270472a4 */ /* 0x000fe4000f8e02ff */
[----:B------:R-:W-:Y:S02]  /*6370*/  USEL UR5, UR37, UR5, !UP1 ;  /* 0x0000000525057287 */ /* 0x000fe4000c800000 */
[----:B------:R-:W-:Y:S01]  /*6380*/  UISETP.GE.AND UP0, UPT, UR8, UR4, UPT ;  /* 0x000000040800728c */ /* 0x000fe2000bf06270 */
[----:B------:R-:W-:Y:S01]  /*6390*/  UMOV UR6, UR11 ;  /* 0x0000000b00067c82 */ /* 0x000fe20008000000 */
[----:B------:R-:W-:Y:S02]  /*63a0*/  UIMAD.WIDE.U32 UR10, UR8, UR46, URZ ;  /* 0x0000002e080a72a5 */ /* 0x000fe4000f8e00ff */
[----:B------:R-:W-:Y:S04]  /*63b0*/  @UP2 USHF.R.U32.HI UR9, URZ, UR47, UR6 ;  /* 0x0000002fff092299 */ /* 0x000fe80008011606 */
[----:B------:R-:W-:Y:S01]  /*63c0*/  UIMAD UR6, UR39, UR9, URZ ;  /* 0x00000009270672a4 */ /* 0x000fe2000f8e02ff */
[----:B------:R-:W-:Y:S03]  /*63d0*/  UMOV UR4, UR11 ;  /* 0x0000000b00047c82 */ /* 0x000fe60008000000 */
[----:B------:R-:W-:Y:S02]  /*63e0*/  UISETP.GE.OR UP0, UPT, UR5, UR6, UP0 ;  /* 0x000000060500728c */ /* 0x000fe40008706670 */
[----:B------:R-:W-:Y:S02]  /*63f0*/  USHF.R.U32.HI UR4, URZ, UR47, UR4 ;  /* 0x0000002fff047299 */ /* 0x000fe40008011604 */
[----:B------:R-:W-:Y:S02]  /*6400*/  UIMAD.WIDE.U32 UR6, UR5, UR46, URZ ;  /* 0x0000002e050672a5 */ /* 0x000fe4000f8e00ff */
[----:B------:R-:W-:Y:S02]  /*6410*/  USEL UR11, UR8, UR4, !UP2 ;  /* 0x00000004080b7287 */ /* 0x000fe4000d000000 */
[----:B------:R-:W-:Y:S02]  /*6420*/  UIADD3 UR6, UPT, UPT, -UR5, URZ, URZ ;  /* 0x000000ff05067290 */ /* 0x000fe4000fffe1ff */
[----:B------:R-:W-:Y:S02]  /*6430*/  UIADD3 UR10, UPT, UPT, -UR11, URZ, URZ ;  /* 0x000000ff0b0a7290 */ /* 0x000fe4000fffe1ff */
[----:B------:R-:W-:Y:S02]  /*6440*/  UIMAD UR6, UR48, UR6, UR37 ;  /* 0x00000006300672a4 */ /* 0x000fe4000f8e0225 */
[----:B------:R-:W-:Y:S01]  /*6450*/  UIMAD UR10, UR39, UR10, UR8 ;  /* 0x0000000a270a72a4 */ /* 0x000fe2000f8e0208 */
[----:B------:R-:W-:Y:S01]  /*6460*/  @!UP0 UMOV UR4, UR7 ;  /* 0x0000000700048c82 */ /* 0x000fe20008000000 */
[----:B------:R-:W-:Y:S02]  /*6470*/  UIADD3 UR7, UPT, UPT, -UR8, URZ, URZ ;  /* 0x000000ff08077290 */ /* 0x000fe4000fffe1ff */
[----:B------:R-:W-:Y:S04]  /*6480*/  @!UP0 USHF.R.U32.HI UR4, URZ, UR47, UR4 ;  /* 0x0000002fff048299 */ /* 0x000fe80008011604 */
[----:B------:R-:W-:Y:S04]  /*6490*/  @!UP0 USEL UR4, UR5, UR4, !UP2 ;  /* 0x0000000405048287 */ /* 0x000fe8000d000000 */
[----:B------:R-:W-:Y:S02]  /*64a0*/  @!UP0 UIMAD UR9, UR9, UR10, UR4 ;  /* 0x0000000a090982a4 */ /* 0x000fe4000f8e0204 */
[----:B------:R-:W-:Y:S02]  /*64b0*/  @!UP0 UIADD3 UR10, UPT, UPT, UR11, -UR4, URZ ;  /* 0x800000040b0a8290 */ /* 0x000fe4000fffe0ff */
[----:B------:R-:W-:Y:S02]  /*64c0*/  UIMAD UR4, UR58, UR7, UR36 ;  /* 0x000000073a0472a4 */ /* 0x000fe4000f8e0224 */
[----:B------:R-:W-:Y:S03]  /*64d0*/  @!UP0 UIMAD UR8, UR10, UR39, UR5 ;  /* 0x000000270a0882a4 */ /* 0x000fe6000f8e0205 */
[----:B------:R-:W-:Y:S02]  /*64e0*/  @!UP0 UMOV UR5, UR9 ;  /* 0x0000000900058c82 */ /* 0x000fe40008000000 */
[----:B------:R-:W-:Y:S02]  /*64f0*/  UIMAD UR37, UR5, UR48, UR6 ;  /* 0x00000030052572a4 */ /* 0x000fe4000f8e0206 */
[----:B------:R-:W-:Y:S11]  /*6500*/  UIMAD UR36, UR8, UR58, UR4 ;  /* 0x0000003a082472a4 */ /* 0x000ff6000f8e0204 */
[----:B------:R-:W-:Y:S01]  /*6510*/  @!UPT UIADD3 URZ, UPT, UPT, URZ, URZ, URZ ;  /* 0x000000fffffff290 */ /* 0x000fe2000fffe0ff */
.L_x_101:
[----:B------:R-:W-:Y:S01]  /*6520*/  UISETP.NE.AND UP0, UPT, UR38, 0x1, UPT ;  /* 0x000000012600788c */ /* 0x000fe2000bf05270 */
[----:B------:R-:W-:Y:S01]  /*6530*/  @P0 SHF.R.U32.HI R4, RZ, 0x10, R5 ;  /* 0x00000010ff040819 */ /* 0x000fe20000011605 */
[----:B------:R-:W-:Y:S01]  /*6540*/  USHF.L.U32 UR41, UR24, 0x6, URZ ;  /* 0x0000000618297899 */ /* 0x000fe200080006ff */
[----:B------:R-:W-:Y:S01]  /*6550*/  R2UR UR11, R72 ;  /* 0x00000000480b72ca */ /* 0x000fe200000e0000 */
[----:B------:R-:W-:Y:S01]  /*6560*/  BSSY.RECONVERGENT B6, `(.L_x_102) ;  /* 0x0000035000067945 */ /* 0x000fe20003800200 */
[----:B------:R-:W-:Y:S02]  /*6570*/  @P0 R2UR UR11, R4 ;  /* 0x00000000040b02ca */ /* 0x000fe400000e0000 */
[----:B------:R-:W-:Y:S04]  /*6580*/  LOP3.LUT P0, RZ, R52, 0x1b0, RZ, 0xc0, !PT ;  /* 0x000001b034ff7812 */ /* 0x000fe8000780c0ff */
[----:B------:R-:W1:Y:S07]  /*6590*/  @!UP0 LDCU.128 UR12, c[0x0][0xc10] ;  /* 0x00018200ff0c87ac */ /* 0x000e6e0008000c00 */
[----:B------:R-:W-:Y:S01]  /*65a0*/  IMAD.U32 R72, RZ, RZ, UR11 ;  /* 0x0000000bff487e24 */ /* 0x000fe2000f8e00ff */
[----:B------:R-:W2:Y:S01]  /*65b0*/  @!UP0 LDCU UR5, c[0x0][0xc0c] ;  /* 0x00018180ff0587ac */ /* 0x000ea20008000800 */
[----:B------:R-:W3:Y:S01]  /*65c0*/  @!UP0 LDCU UR10, c[0x0][0xc20] ;  /* 0x00018400ff0a87ac */ /* 0x000ee20008000800 */
[----:B-1----:R-:W-:Y:S02]  /*65d0*/  UIMAD.WIDE.U32 UR8, UR37, UR12, URZ ;  /* 0x0000000c250872a5 */ /* 0x002fe4000f8e00ff */
[----:B------:R-:W-:Y:S02]  /*65e0*/  UIMAD.WIDE.U32 UR6, UR36, UR15, URZ ;  /* 0x0000000f240672a5 */ /* 0x000fe4000f8e00ff */
[----:B------:R-:W-:Y:S03]  /*65f0*/  @!UP0 UISETP.NE.AND UP1, UPT, UR14, 0x1, UPT ;  /* 0x000000010e00888c */ /* 0x000fe6000bf25270 */
[----:B------:R-:W-:Y:S01]  /*6600*/  @!UP0 UMOV UR4, UR9 ;  /* 0x0000000900048c82 */ /* 0x000fe20008000000 */
[----:B--2---:R-:W-:Y:S02]  /*6610*/  @!UP0 UISETP.NE.AND UP2, UPT, UR5, 0x1, UPT ;  /* 0x000000010500888c */ /* 0x004fe4000bf45270 */
[----:B------:R-:W-:Y:S01]  /*6620*/  @!UP0 USHF.R.U32.HI UR4, URZ, UR13, UR4 ;  /* 0x0000000dff048299 */ /* 0x000fe20008011604 */
[----:B------:R-:W-:Y:S02]  /*6630*/  @!UP0 UMOV UR6, UR7 ;  /* 0x0000000700068c82 */ /* 0x000fe40008000000 */
[----:B---3--:R-:W-:Y:S02]  /*6640*/  @!UP0 USHF.R.U32.HI UR6, URZ, UR10, UR6 ;  /* 0x0000000aff068299 */ /* 0x008fe40008011606 */
[----:B------:R-:W-:Y:S02]  /*6650*/  @!UP0 USEL UR7, UR37, UR4, !UP2 ;  /* 0x0000000425078287 */ /* 0x000fe4000d000000 */
[----:B------:R-:W-:Y:S04]  /*6660*/  @!UP0 USEL UR6, UR36, UR6, !UP1 ;  /* 0x0000000624068287 */ /* 0x000fe8000c800000 */
[----:B------:R-:W-:Y:S02]  /*6670*/  @!UP0 UIADD3 UR4, UPT, UPT, -UR7, UR6, URZ ;  /* 0x0000000607048290 */ /* 0x000fe4000fffe1ff */
[----:B------:R-:W-:Y:S02]  /*6680*/  @!UP0 UIADD3 UR6, UPT, UPT, UR7, -UR6, URZ ;  /* 0x8000000607068290 */ /* 0x000fe4000fffe0ff */
[----:B------:R-:W-:Y:S02]  /*6690*/  @!UP0 UIMAD UR37, UR4, UR5, UR37 ;  /* 0x00000005042582a4 */ /* 0x000fe4000f8e0225 */
[----:B------:R-:W-:Y:S01]  /*66a0*/  @!UP0 UIMAD UR36, UR6, UR14, UR36 ;  /* 0x0000000e062482a4 */ /* 0x000fe2000f8e0224 */
[----:B------:R-:W-:Y:S11]  /*66b0*/  @!P0 BRA `(.L_x_103) ;  /* 0x00000000007c8947 */ /* 0x000ff60003800000 */
[----:B------:R-:W1:Y:S01]  /*66c0*/  LDCU.64 UR8, c[0x4][0x80] ;  /* 0x01001000ff0877ac */ /* 0x000e620008000a00 */
[----:B------:R-:W-:Y:S01]  /*66d0*/  MOV R16, 0x0 ;  /* 0x0000000000107802 */ /* 0x000fe20000000f00 */
[----:B------:R-:W-:Y:S02]  /*66e0*/  HFMA2 R12, -RZ, RZ, 0, 5.9604644775390625e-08 ;  /* 0x00000001ff0c7431 */ /* 0x000fe400000001ff */
[----:B------:R-:W-:Y:S01]  /*66f0*/  IMAD.MOV.U32 R8, RZ, RZ, 0x70 ;  /* 0x00000070ff087424 */ /* 0x000fe200078e00ff */
[----:B------:R2:W3:Y:S01]  /*6700*/  LDC.64 R14, c[0x4][R16] ;  /* 0x01000000100e7b82 */ /* 0x0004e20000000a00 */
[----:B------:R-:W4:Y:S01]  /*6710*/  LDCU.64 UR6, c[0x4][0x88] ;  /* 0x01001100ff0677ac */ /* 0x000f220008000a00 */
[----:B------:R-:W-:Y:S01]  /*6720*/  IMAD.MOV.U32 R13, RZ, RZ, RZ ;  /* 0x000000ffff0d7224 */ /* 0x000fe200078e00ff */
[----:B------:R-:W2:Y:S01]  /*6730*/  LDCU.64 UR4, c[0x4][0x8] ;  /* 0x01000100ff0477ac */ /* 0x000ea20008000a00 */
[----:B-1----:R-:W-:Y:S01]  /*6740*/  MOV R5, UR9 ;  /* 0x0000000900057c02 */ /* 0x002fe20008000f00 */
[----:B------:R-:W-:Y:S01]  /*6750*/  IMAD.U32 R4, RZ, RZ, UR8 ;  /* 0x00000008ff047e24 */ /* 0x000fe2000f8e00ff */
[----:B----4-:R-:W-:Y:S01]  /*6760*/  MOV R7, UR7 ;  /* 0x0000000700077c02 */ /* 0x010fe20008000f00 */
[----:B------:R-:W-:Y:S01]  /*6770*/  IMAD.U32 R6, RZ, RZ, UR6 ;  /* 0x00000006ff067e24 */ /* 0x000fe2000f8e00ff */
[----:B--2---:R-:W-:Y:S01]  /*6780*/  MOV R11, UR5 ;  /* 0x00000005000b7c02 */ /* 0x004fe20008000f00 */
[----:B------:R-:W-:Y:S02]  /*6790*/  IMAD.U32 R10, RZ, RZ, UR4 ;  /* 0x00000004ff0a7e24 */ /* 0x000fe4000f8e00ff */
[----:B------:R-:W-:Y:S07]  /*67a0*/  LEPC R20, `(.L_x_104) ;  /* 0x000000001014794e */ /* 0x000fee0000000000 */
[----:B---3-5:R-:W-:Y:S05]  /*67b0*/  CALL.ABS.NOINC R14 ;  /* 0x000000000e007343 */ /* 0x028fea0003c00000 */
.L_x_104:
[----:B------:R-:W1:Y:S01]  /*67c0*/  LDCU.64 UR8, c[0x4][0x80] ;  /* 0x01001000ff0877ac */ /* 0x000e620008000a00 */
[----:B------:R-:W2:Y:S01]  /*67d0*/  LDC.64 R16, c[0x4][R16] ;  /* 0x0100000010107b82 */ /* 0x000ea20000000a00 */
[----:B------:R-:W-:Y:S02]  /*67e0*/  HFMA2 R12, -RZ, RZ, 0, 5.9604644775390625e-08 ;  /* 0x00000001ff0c7431 */ /* 0x000fe400000001ff */
[----:B------:R-:W-:Y:S02]  /*67f0*/  IMAD.MOV.U32 R8, RZ, RZ, 0x70 ;  /* 0x00000070ff087424 */ /* 0x000fe400078e00ff */
[----:B------:R-:W-:Y:S01]  /*6800*/  IMAD.MOV.U32 R13, RZ, RZ, RZ ;  /* 0x000000ffff0d7224 */ /* 0x000fe200078e00ff */
[----:B------:R-:W3:Y:S01]  /*6810*/  LDCU.64 UR6, c[0x4][0x88] ;  /* 0x01001100ff0677ac */ /* 0x000ee20008000a00 */
[----:B------:R-:W4:Y:S01]  /*6820*/  LDCU.64 UR4, c[0x4][0x8] ;  /* 0x01000100ff0477ac */ /* 0x000f220008000a00 */
[----:B-1----:R-:W-:Y:S02]  /*6830*/  MOV R4, UR8 ;  /* 0x0000000800047c02 */ /* 0x002fe40008000f00 */
[----:B------:R-:W-:Y:S02]  /*6840*/  MOV R5, UR9 ;  /* 0x0000000900057c02 */ /* 0x000fe40008000f00 */
[----:B---3--:R-:W-:Y:S01]  /*6850*/  MOV R7, UR7 ;  /* 0x0000000700077c02 */ /* 0x008fe20008000f00 */
[----:B------:R-:W-:Y:S01]  /*6860*/  IMAD.U32 R6, RZ, RZ, UR6 ;  /* 0x00000006ff067e24 */ /* 0x000fe2000f8e00ff */
[----:B----4-:R-:W-:Y:S01]  /*6870*/  MOV R11, UR5 ;  /* 0x00000005000b7c02 */ /* 0x010fe20008000f00 */
[----:B------:R-:W-:Y:S02]  /*6880*/  IMAD.U32 R10, RZ, RZ, UR4 ;  /* 0x00000004ff0a7e24 */ /* 0x000fe4000f8e00ff */
[----:B------:R-:W-:Y:S07]  /*6890*/  LEPC R20, `(.L_x_103) ;  /* 0x000000001014794e */ /* 0x000fee0000000000 */
[----:B--2---:R-:W-:Y:S05]  /*68a0*/  CALL.ABS.NOINC R16 ;  /* 0x0000000010007343 */ /* 0x004fea0003c00000 */
.L_x_103:
[----:B------:R-:W-:Y:S05]  /*68b0*/  BSYNC.RECONVERGENT B6 ;  /* 0x0000000000067941 */ /* 0x000fea0003800200 */
.L_x_102:
[----:B------:R-:W-:Y:S02]  /*68c0*/  R2UR UR6, R69 ;  /* 0x00000000450672ca */ /* 0x000fe400000e0000 */
[----:B------:R-:W-:Y:S02]  /*68d0*/  R2UR UR5, R62 ;  /* 0x000000003e0572ca */ /* 0x000fe400000e0000 */
[----:B------:R-:W-:Y:S02]  /*68e0*/  R2UR UR4, R61 ;  /* 0x000000003d0472ca */ /* 0x000fe400000e0000 */
[----:B------:R-:W-:Y:S02]  /*68f0*/  ISETP.NE.U32.AND P4, PT, R50, RZ, PT ;  /* 0x000000ff3200720c */ /* 0x000fe40003f85070 */
[----:B------:R-:W-:Y:S02]  /*6900*/  ISETP.NE.U32.AND P2, PT, RZ, UR60, PT ;  /* 0x0000003cff007c0c */ /* 0x000fe4000bf45070 */
[----:B------:R-:W-:Y:S02]  /*6910*/  ISETP.NE.AND.EX P4, PT, R51, RZ, PT, P4 ;  /* 0x000000ff3300720c */ /* 0x000fe40003f85340 */
[----:B------:R-:W-:Y:S01]  /*6920*/  ISETP.NE.AND.EX P2, PT, RZ, UR61, PT, P2 ;  /* 0x0000003dff007c0c */ /* 0x000fe2000bf45320 */
[----:B------:R-:W-:Y:S02]  /*6930*/  UISETP.NE.AND UP2, UPT, UR6, URZ, UPT ;  /* 0x000000ff0600728c */ /* 0x000fe4000bf45270 */
[----:B------:R-:W-:Y:S04]  /*6940*/  UISETP.NE.U32.AND UP0, UPT, UR5, URZ, UPT ;  /* 0x000000ff0500728c */ /* 0x000fe8000bf05070 */
[----:B------:R-:W-:Y:S01]  /*6950*/  UISETP.NE.AND.EX UP1, UPT, UR4, URZ, UPT, UP0 ;  /* 0x000000ff0400728c */ /* 0x000fe2000bf25300 */
[----:B------:R-:W-:Y:S01]  /*6960*/  PLOP3.LUT P1, PT, PT, PT, UP2, 0x80, 0x8 ;  /* 0x000000000008781c */ /* 0x000fe20003f2f028 */
[----:B------:R-:W-:Y:S03]  /*6970*/  UPLOP3.LUT UP0, UPT, UPT, UPT, UPT, 0x40, 0x4 ;  /* 0x000000000004789c */ /* 0x000fe60003f0e870 */
[----:B------:R-:W-:Y:S06]  /*6980*/  @UP2 UPLOP3.LUT UP0, UPT, UPT, UPT, UP1, 0x80, 0x8 ;  /* 0x000000000008289c */ /* 0x000fec0003f0f010 */
[----:B------:R-:W-:Y:S01]  /*6990*/  PLOP3.LUT P0, PT, PT, PT, UP0, 0x80, 0x8 ;  /* 0x000000000008781c */ /* 0x000fe20003f0f008 */
[----:B------:R-:W-:Y:S01]  /*69a0*/  @!UPT UIADD3 URZ, UPT, UPT, URZ, URZ, URZ ;  /* 0x000000fffffff290 */ /* 0x000fe2000fffe0ff */
[----:B------:R-:W-:Y:S11]  /*69b0*/  BRA.U !UP1, `(.L_x_105) ;  /* 0x0000000109407547 */ /* 0x000ff6000b800000 */
[----:B------:R-:W-:Y:S01]  /*69c0*/  UISETP.NE.U32.AND UP0, UPT, UR60, URZ, UPT ;  /* 0x000000ff3c00728c */ /* 0x000fe2000bf05070 */
[----:B------:R-:W-:Y:S01]  /*69d0*/  R2UR UR6, R62 ;  /* 0x000000003e0672ca */ /* 0x000fe200000e0000 */
[----:B------:R-:W1:Y:S01]  /*69e0*/  LDCU.64 UR8, c[0x0][0x358] ;  /* 0x00006b00ff0877ac */ /* 0x000e620008000a00 */
[----:B------:R-:W-:Y:S02]  /*69f0*/  HFMA2 R59, -RZ, RZ, 0, 5.9604644775390625e-08 ;  /* 0x00000001ff3b7431 */ /* 0x000fe400000001ff */
[----:B------:R-:W-:Y:S01]  /*6a00*/  IMAD.MOV.U32 R0, RZ, RZ, 0x1 ;  /* 0x00000001ff007424 */ /* 0x000fe200078e00ff */
[----:B------:R-:W-:Y:S06]  /*6a10*/  UISETP.NE.AND.EX UP0, UPT, UR61, URZ, UPT, UP0 ;  /* 0x000000ff3d00728c */ /* 0x000fec000bf05300 */
[----:B------:R-:W-:Y:S05]  /*6a20*/  PLOP3.LUT P3, PT, PT, PT, UP0, 0x80, 0x8 ;  /* 0x000000000008781c */ /* 0x000fea0003f6f008 */
[----:B------:R-:W2:Y:S01]  /*6a30*/  @UP0 LDCU.64 UR4, c[0x0][0x988] ;  /* 0x00013100ff0407ac */ /* 0x000ea20008000a00 */
[----:B------:R-:W-:Y:S07]  /*6a40*/  @UP0 UIMAD UR6, UR53, UR6, URZ ;  /* 0x00000006350602a4 */ /* 0x000fee000f8e02ff */
[----:B------:R-:W-:Y:S01]  /*6a50*/  @!P3 PRMT R59, R0, 0x7610, R59 ;  /* 0x00007610003bb816 */ /* 0x000fe2000000003b */
[----:B--2---:R-:W-:Y:S06]  /*6a60*/  @UP0 UIMAD.WIDE UR4, UR6, 0x4, UR4 ;  /* 0x00000004060408a5 */ /* 0x004fec000f8e0204 */
[----:B------:R-:W-:Y:S02]  /*6a70*/  IMAD.U32 R4, RZ, RZ, UR4 ;  /* 0x00000004ff047e24 */ /* 0x000fe4000f8e00ff */
[----:B------:R-:W-:Y:S03]  /*6a80*/  IMAD.U32 R5, RZ, RZ, UR5 ;  /* 0x00000005ff057e24 */ /* 0x000fe6000f8e00ff */
[----:B------:R-:W2:Y:S02]  /*6a90*/  @!UP0 LDCU UR4, c[0x0][0x980] ;  /* 0x00013000ff0487ac */ /* 0x000ea40008000800 */
[----:B-1---5:R1:W5:Y:S02]  /*6aa0*/  @P3 LDG.E R27, desc[UR8][R4.64] ;  /* 0x00000008041b3981 */ /* 0x022364000c1e1900 */
[----:B-12---:R-:W-:Y:S02]  /*6ab0*/  @!P3 MOV R27, UR4 ;  /* 0x00000004001bbc02 */ /* 0x006fe40008000f00 */
.L_x_105:
[----:B------:R-:W-:Y:S05]  /*6ac0*/  @!P4 BRA `(.L_x_106) ;  /* 0x000000000024c947 */ /* 0x000fea0003800000 */
[----:B------:R-:W-:Y:S01]  /*6ad0*/  ISETP.NE.U32.AND P3, PT, R48, RZ, PT ;  /* 0x000000ff3000720c */ /* 0x000fe20003f65070 */
[----:B------:R-:W1:Y:S03]  /*6ae0*/  LDCU.64 UR4, c[0x0][0x358] ;  /* 0x00006b00ff0477ac */ /* 0x000e660008000a00 */
[----:B------:R-:W-:Y:S11]  /*6af0*/  ISETP.NE.AND.EX P3, PT, R49, RZ, PT, P3 ;  /* 0x000000ff3100720c */ /* 0x000ff60003f65330 */
[----:B------:R-:W-:Y:S02]  /*6b00*/  @!UPT UIADD3 URZ, UPT, UPT, URZ, URZ, URZ ;  /* 0x000000fffffff290 */ /* 0x000fe4000fffe0ff */
[----:B------:R-:W2:Y:S01]  /*6b10*/  @P3 LDC.64 R4, c[0x0][0x9a8] ;  /* 0x00026a00ff043b82 */ /* 0x000ea20000000a00 */
[----:B------:R-:W-:Y:S04]  /*6b20*/  @P3 IMAD R0, R50, UR53, RZ ;  /* 0x0000003532003c24 */ /* 0x000fe8000f8e02ff */
[----:B--2---:R-:W-:Y:S05]  /*6b30*/  @P3 IMAD.WIDE R4, R0, 0x4, R4 ;  /* 0x0000000400043825 */ /* 0x004fea00078e0204 */
[----:B-1---5:R1:W5:Y:S02]  /*6b40*/  @P3 LDG.E R24, desc[UR4][R4.64] ;  /* 0x0000000404183981 */ /* 0x022364000c1e1900 */
[----:B-1----:R-:W2:Y:S02]  /*6b50*/  @!P3 LDC R24, c[0x0][0x9a0] ;  /* 0x00026800ff18bb82 */ /* 0x002ea40000000800 */
.L_x_106:
[----:B-----5:R-:W-:Y:S01]  /*6b60*/  FSETP.NEU.AND P3, PT, R27, RZ, PT ;  /* 0x000000ff1b00720b */ /* 0x020fe20003f6d000 */
[----:B------:R-:W1:Y:S01]  /*6b70*/  LDCU.128 UR12, c[0x0][0xb90] ;  /* 0x00017200ff0c77ac */ /* 0x000e620008000c00 */
[----:B------:R-:W-:Y:S01]  /*6b80*/  SEL R3, RZ, 0xffffffff, P2 ;  /* 0xffffffffff037807 */ /* 0x000fe20001000000 */
[----:B------:R-:W-:Y:S01]  /*6b90*/  BSSY B1, `(.L_x_107) ;  /* 0x0000057000017945 */ /* 0x000fe20003800000 */
[----:B------:R-:W-:Y:S01]  /*6ba0*/  @P1 LOP3.LUT P2, RZ, R59, 0xff, RZ, 0xc0, !PT ;  /* 0x000000ff3bff1812 */ /* 0x000fe2000784c0ff */
[----:B------:R-:W-:Y:S01]  /*6bb0*/  IMAD.MOV.U32 R82, RZ, RZ, 0x1 ;  /* 0x00000001ff527424 */ /* 0x000fe200078e00ff */
[----:B------:R-:W-:Y:S01]  /*6bc0*/  @P1 SEL R0, RZ, 0xffffffff, P3 ;  /* 0xffffffffff001807 */ /* 0x000fe20001800000 */
[----:B------:R-:W-:Y:S01]  /*6bd0*/  IMAD.IADD R25, R23, 0x1, R2 ;  /* 0x0000000117197824 */ /* 0x000fe200078e0202 */
[----:B------:R-:W-:Y:S01]  /*6be0*/  LOP3.LUT R55, R55, 0x1, RZ, 0x3c, !PT ;  /* 0x0000000137377812 */ /* 0x000fe200078e3cff */
[----:B------:R-:W3:Y:S01]  /*6bf0*/  LDCU UR11, c[0x0][0xba0] ;  /* 0x00017400ff0b77ac */ /* 0x000ee20008000800 */
[----:B------:R-:W-:Y:S01]  /*6c00*/  @P0 SEL R0, R3, R0, !P2 ;  /* 0x0000000003000207 */ /* 0x000fe20005000000 */
[----:B------:R-:W-:Y:S01]  /*6c10*/  IMAD R79, R57, -0x10, R71 ;  /* 0xfffffff0394f7824 */ /* 0x000fe200078e0247 */
[----:B------:R-:W-:Y:S01]  /*6c20*/  LEA R80, R22, UR50, 0x3 ;  /* 0x0000003216507c11 */ /* 0x000fe2000f8e18ff */
[----:B------:R-:W-:Y:S01]  /*6c30*/  USHF.L.U32 UR8, UR52, 0x7, URZ ;  /* 0x0000000734087899 */ /* 0x000fe200080006ff */
[----:B------:R-:W-:Y:S01]  /*6c40*/  @P1 LOP3.LUT R0, R0, 0x1, RZ, 0xc0, !PT ;  /* 0x0000000100001812 */ /* 0x000fe200078ec0ff */
[----:B------:R-:W-:Y:S01]  /*6c50*/  IMAD.MOV.U32 R81, RZ, RZ, RZ ;  /* 0x000000ffff517224 */ /* 0x000fe200078e00ff */
[----:B------:R-:W-:Y:S02]  /*6c60*/  R2UR UR4, R65 ;  /* 0x00000000410472ca */ /* 0x000fe400000e0000 */
[----:B------:R-:W-:Y:S02]  /*6c70*/  CS2R R38, SRZ ;  /* 0x0000000000267805 */ /* 0x000fe4000001ff00 */
[----:B------:R-:W-:Y:S01]  /*6c80*/  ISETP.NE.U32.OR P5, PT, R0, 0x1, !P1 ;  /* 0x000000010000780c */ /* 0x000fe20004fa5470 */
[----:B------:R-:W-:Y:S01]  /*6c90*/  IMAD.U32 R76, RZ, RZ, UR8 ;  /* 0x00000008ff4c7e24 */ /* 0x000fe2000f8e00ff */
[----:B------:R-:W-:Y:S02]  /*6ca0*/  R2UR UR6, R64 ;  /* 0x00000000400672ca */ /* 0x000fe400000e0000 */
[----:B------:R-:W-:Y:S02]  /*6cb0*/  CS2R R36, SRZ ;  /* 0x0000000000247805 */ /* 0x000fe4000001ff00 */
[----:B------:R-:W-:Y:S02]  /*6cc0*/  R2UR UR10, R66 ;  /* 0x00000000420a72ca */ /* 0x000fe400000e0000 */
[----:B------:R-:W-:Y:S02]  /*6cd0*/  CS2R R34, SRZ ;  /* 0x0000000000227805 */ /* 0x000fe4000001ff00 */
[----:B------:R-:W-:Y:S02]  /*6ce0*/  R2UR UR9, R63 ;  /* 0x000000003f0972ca */ /* 0x000fe400000e0000 */
[----:B------:R-:W-:Y:S02]  /*6cf0*/  CS2R R32, SRZ ;  /* 0x0000000000207805 */ /* 0x000fe4000001ff00 */
[----:B------:R-:W-:Y:S02]  /*6d00*/  PLOP3.LUT P2, PT, PT, PT, UP1, 0x80, 0x8 ;  /* 0x000000000008781c */ /* 0x000fe40003f4f018 */
[----:B------:R-:W-:Y:S02]  /*6d10*/  CS2R R42, SRZ ;  /* 0x00000000002a7805 */ /* 0x000fe4000001ff00 */
[----:B------:R-:W-:Y:S01]  /*6d20*/  LOP3.LUT P4, R77, R59, 0xff, RZ, 0xc0, !PT ;  /* 0x000000ff3b4d7812 */ /* 0x000fe2000788c0ff */
[----:B------:R-:W-:Y:S01]  /*6d30*/  UIMAD.WIDE.U32 UR4, UR8, UR4, URZ ;  /* 0x00000004080472a5 */ /* 0x000fe2000f8e00ff */
[----:B------:R-:W-:Y:S02]  /*6d40*/  SEL R4, RZ, 0xffffffff, P3 ;  /* 0xffffffffff047807 */ /* 0x000fe40001800000 */
[----:B------:R-:W-:Y:S02]  /*6d50*/  CS2R R40, SRZ ;  /* 0x0000000000287805 */ /* 0x000fe4000001ff00 */
[----:B------:R-:W-:Y:S01]  /*6d60*/  @P5 SHF.L.U32 R0, R55, 0x1f, RZ ;  /* 0x0000001f37005819 */ /* 0x000fe200000006ff */
[----:B------:R-:W-:Y:S01]  /*6d70*/  USHF.R.U32.HI UR5, URZ, UR6, UR5 ;  /* 0x00000006ff057299 */ /* 0x000fe20008011605 */
[----:B------:R-:W-:Y:S01]  /*6d80*/  P2R R78, PR, RZ, 0x20 ;  /* 0x00000020ff4e7803 */ /* 0x000fe20000000000 */
[----:B------:R-:W-:Y:S01]  /*6d90*/  UISETP.NE.AND UP0, UPT, UR10, 0x1, UPT ;  /* 0x000000010a00788c */ /* 0x000fe2000bf05270 */
[----:B------:R4:W2:Y:S01]  /*6da0*/  @P5 SYNCS.PHASECHK.TRANS64.TRYWAIT P1, [UR50+0x90], R0 ;  /* 0x00009000ff0055a7 */ /* 0x0008a20008021132 */
[----:B------:R-:W-:Y:S02]  /*6db0*/  CS2R R46, SRZ ;  /* 0x00000000002e7805 */ /* 0x000fe4000001ff00 */
[----:B------:R-:W-:Y:S01]  /*6dc0*/  CS2R R44, SRZ ;  /* 0x00000000002c7805 */ /* 0x000fe2000001ff00 */
[----:B------:R-:W-:Y:S01]  /*6dd0*/  USEL UR5, UR8, UR5, !UP0 ;  /* 0x0000000508057287 */ /* 0x000fe2000c000000 */
[----:B------:R-:W-:Y:S01]  /*6de0*/  @P2 SEL R4, R3, R4, !P4 ;  /* 0x0000000403042207 */ /* 0x000fe20006000000 */
[----:B------:R-:W-:Y:S03]  /*6df0*/  UISETP.NE.AND UP0, UPT, UR9, 0x1, UPT ;  /* 0x000000010900788c */ /* 0x000fe6000bf05270 */
[----:B------:R-:W-:Y:S01]  /*6e00*/  LOP3.LUT R4, R4, 0x1, RZ, 0xc0, !PT ;  /* 0x0000000104047812 */ /* 0x000fe200078ec0ff */
[----:B------:R-:W-:Y:S02]  /*6e10*/  IMAD R6, RZ, RZ, -UR5 ;  /* 0x80000005ff067e24 */ /* 0x000fe4000f8e02ff */
[----:B------:R-:W-:Y:S02]  /*6e20*/  IMAD.U32 R75, RZ, RZ, UR5 ;  /* 0x00000005ff4b7e24 */ /* 0x000fe4000f8e00ff */
[----:B------:R-:W-:Y:S01]  /*6e30*/  IMAD R76, R6, UR10, R76 ;  /* 0x0000000a064c7c24 */ /* 0x000fe2000f8e024c */
[----:B----4-:R-:W-:Y:S04]  /*6e40*/  SHF.L.U32 R0, R54, 0x1f, RZ ;  /* 0x0000001f36007819 */ /* 0x010fe800000006ff */
[----:B------:R4:W4:Y:S01]  /*6e50*/  SYNCS.PHASECHK.TRANS64.TRYWAIT P0, [R80+URZ+0xf0], R0 ;  /* 0x0000f000500075a7 */ /* 0x00092200080011ff */
[----:B-1----:R-:W-:Y:S07]  /*6e60*/  UIMAD.WIDE.U32 UR6, UR5, UR12, URZ ;  /* 0x0000000c050672a5 */ /* 0x002fee000f8e00ff */
[----:B------:R-:W-:Y:S02]  /*6e70*/  UMOV UR4, UR7 ;  /* 0x0000000700047c82 */ /* 0x000fe40008000000 */
[----:B------:R-:W-:Y:S04]  /*6e80*/  USHF.R.U32.HI UR4, URZ, UR13, UR4 ;  /* 0x0000000dff047299 */ /* 0x000fe80008011604 */
[----:B------:R-:W-:Y:S02]  /*6e90*/  USEL UR4, UR5, UR4, !UP0 ;  /* 0x0000000405047287 */ /* 0x000fe4000c000000 */
[----:B------:R-:W-:Y:S02]  /*6ea0*/  UISETP.NE.AND UP0, UPT, UR14, 0x1, UPT ;  /* 0x000000010e00788c */ /* 0x000fe4000bf05270 */
[----:B------:R-:W-:Y:S02]  /*6eb0*/  UIMAD.WIDE.U32 UR6, UR4, UR15, URZ ;  /* 0x0000000f040672a5 */ /* 0x000fe4000f8e00ff */
[----:B------:R-:W-:Y:S02]  /*6ec0*/  IMAD.U32 R74, RZ, RZ, UR4 ;  /* 0x00000004ff4a7e24 */ /* 0x000fe4000f8e00ff */
[----:B------:R-:W-:Y:S01]  /*6ed0*/  PLOP3.LUT P2, PT, PT, PT, UP0, 0x80, 0x8 ;  /* 0x000000000008781c */ /* 0x000fe20003f4f008 */
[----:B------:R-:W-:Y:S02]  /*6ee0*/  IMAD R5, RZ, RZ, -UR4 ;  /* 0x80000004ff057e24 */ /* 0x000fe4000f8e02ff */
[----:B------:R-:W-:Y:S01]  /*6ef0*/  UMOV UR6, UR7 ;  /* 0x0000000700067c82 */ /* 0x000fe20008000000 */
[----:B------:R-:W-:Y:S01]  /*6f00*/  IMAD.U32 R73, RZ, RZ, UR4 ;  /* 0x00000004ff497e24 */ /* 0x000fe2000f8e00ff */
[----:B---3--:R-:W-:Y:S01]  /*6f10*/  USHF.R.U32.HI UR6, URZ, UR11, UR6 ;  /* 0x0000000bff067299 */ /* 0x008fe20008011606 */
[----:B------:R-:W-:Y:S05]  /*6f20*/  IMAD R75, R5, UR9, R75 ;  /* 0x00000009054b7c24 */ /* 0x000fea000f8e024b */
[----:B------:R-:W-:Y:S02]  /*6f30*/  SEL R74, R74, UR6, !P2 ;  /* 0x000000064a4a7c07 */ /* 0x000fe4000d000000 */
[----:B------:R-:W-:Y:S03]  /*6f40*/  ISETP.NE.U32.AND P2, PT, R4, 0x1, PT ;  /* 0x000000010400780c */ /* 0x000fe60003f45070 */
[----:B------:R-:W-:Y:S01]  /*6f50*/  IMAD.MOV R3, RZ, RZ, -R74 ;  /* 0x000000ffff037224 */ /* 0x000fe200078e0a4a */
[----:B------:R-:W-:Y:S03]  /*6f60*/  P2R R83, PR, RZ, 0x4 ;  /* 0x00000004ff537803 */ /* 0x000fe60000000000 */
[----:B------:R-:W-:Y:S01]  /*6f70*/  IMAD R73, R3, UR14, R73 ;  /* 0x0000000e03497c24 */ /* 0x000fe2000f8e0249 */
[----:B--2---:R-:W-:Y:S01]  /*6f80*/  @P5 SEL R82, RZ, 0x1, !P1 ;  /* 0x00000001ff525807 */ /* 0x004fe20004800000 */
[----:B------:R-:W-:Y:S06]  /*6f90*/  @!P5 BRA `(.L_x_108) ;  /* 0x000000000058d947 */ /* 0x000fec0003800000 */
[----:B------:R-:W-:Y:S01]  /*6fa0*/  IMAD.MOV.U32 R39, RZ, RZ, RZ ;  /* 0x000000ffff277224 */ /* 0x000fe200078e00ff */
[----:B------:R-:W-:Y:S01]  /*6fb0*/  ISETP.NE.AND P1, PT, R82, RZ, PT ;  /* 0x000000ff5200720c */ /* 0x000fe20003f25270 */
[----:B------:R-:W-:Y:S01]  /*6fc0*/  BSSY B0, `(.L_x_109) ;  /* 0x000000c000007945 */ /* 0x000fe20003800000 */
[----:B------:R-:W-:Y:S02]  /*6fd0*/  CS2R R46, SRZ ;  /* 0x00000000002e7805 */ /* 0x000fe4000001ff00 */
[----:B------:R-:W-:Y:S02]  /*6fe0*/  CS2R R44, SRZ ;  /* 0x00000000002c7805 */ /* 0x000fe4000001ff00 */
[----:B------:R-:W-:Y:S02]  /*6ff0*/  CS2R R42, SRZ ;  /* 0x00000000002a7805 */ /* 0x000fe4000001ff00 */
[----:B------:R-:W-:Y:S02]  /*7000*/  CS2R R40, SRZ ;  /* 0x0000000000287805 */ /* 0x000fe4000001ff00 */
[----:B------:R-:W-:Y:S02]  /*7010*/  CS2R R34, SRZ ;  /* 0x0000000000227805 */ /* 0x000fe4000001ff00 */
[----:B------:R-:W-:Y:S02]  /*7020*/  CS2R R32, SRZ ;  /* 0x0000000000207805 */ /* 0x000fe4000001ff00 */
[----:B------:R-:W-:Y:S01]  /*7030*/  CS2R R36, SRZ ;  /* 0x0000000000247805 */ /* 0x000fe2000001ff00 */
[----:B------:R-:W-:Y:S06]  /*7040*/  @P1 BRA `(.L_x_110) ;  /* 0x00000000000c1947 */ /* 0x000fec0003800000 */
[----:B------:R-:W-:Y:S04]  /*7050*/  SHF.L.U32 R3, R55, 0x1f, RZ ;  /* 0x0000001f37037819 */ /* 0x000fe800000006ff */
[----:B------:R-:W1:Y:S02]  /*7060*/  SYNCS.PHASECHK.TRANS64.TRYWAIT P1, [UR50+0x90], R3 ;  /* 0x00009003ff0075a7 */ /* 0x000e640008021132 */
[----:B-1----:R-:W-:Y:S05]  /*7070*/  @!P1 BRA `(.L_x_111) ;  /* 0x0000003000fc9947 */ /* 0x002fea0003800000 */
.L_x_110:
[----:B------:R-:W-:Y:S05]  /*7080*/  BSYNC B0 ;  /* 0x0000000000007941 */ /* 0x000fea0003800000 */
.L_x_109:
[----:B------:R-:W-:Y:S01]  /*7090*/  ISETP.NE.AND P1, PT, R83, RZ, PT ;  /* 0x000000ff5300720c */ /* 0x000fe20003f25270 */
[----:B------:R-:W-:Y:S11]  /*70a0*/  HFMA2 R81, -RZ, RZ, 0, 5.9604644775390625e-08 ;  /* 0x00000001ff517431 */ /* 0x000ff600000001ff */
[----:B------:R-:W-:Y:S01]  /*70b0*/  @!UPT UIADD3 URZ, UPT, UPT, URZ, URZ, URZ ;  /* 0x000000fffffff290 */ /* 0x000fe2000fffe0ff */
[----:B------:R2:W3:Y:S04]  /*70c0*/  @P1 LDS.128 R44, [R56] ;  /* 0x00000000382c1984 */ /* 0x0004e80000000c00 */
[----:B------:R2:W1:Y:S04]  /*70d0*/  @P1 LDS.128 R40, [R71+0x10] ;  /* 0x0000100047281984 */ /* 0x0004680000000c00 */
[----:B------:R2:W1:Y:S04]  /*70e0*/  @P1 LDS.128 R32, [R70+0x20] ;  /* 0x0000200046201984 */ /* 0x0004680000000c00 */
[----:B------:R2:W1:Y:S02]  /*70f0*/  @P1 LDS.128 R36, [R79+0x30] ;  /* 0x000030004f241984 */ /* 0x0004640000000c00 */
.L_x_108:
[----:B------:R-:W-:Y:S05]  /*7100*/  BSYNC B1 ;  /* 0x0000000000017941 */ /* 0x000fea0003800000 */
.L_x_107:
[----:B-1----:R-:W-:Y:S04]  /*7110*/  SHF.R.U32.HI R2, RZ, 0x15, R25 ;  /* 0x00000015ff027819 */ /* 0x002fe80000011619 */
[----:B------:R-:W-:Y:S01]  /*7120*/  LOP3.LUT P1, RZ, R2, 0x3, R60, 0x48, !PT ;  /* 0x0000000302ff7812 */ /* 0x000fe2000782483c */
[----:B------:R-:W-:Y:S01]  /*7130*/  @!UPT UIADD3 URZ, UPT, UPT, URZ, URZ, URZ ;  /* 0x000000fffffff290 */ /* 0x000fe2000fffe0ff */
[----:B----4-:R-:W-:Y:S11]  /*7140*/  @P0 BRA `(.L_x_112) ;  /* 0x0000000000080947 */ /* 0x010ff60003800000 */
[----:B------:R-:W1:Y:S02]  /*7150*/  SYNCS.PHASECHK.TRANS64.TRYWAIT P0, [R80+URZ+0xf0], R0 ;  /* 0x0000f000500075a7 */ /* 0x000e6400080011ff */
[----:B-1----:R-:W-:Y:S05]  /*7160*/  @!P0 BRA `(.L_x_113) ;  /* 0x0000003000d88947 */ /* 0x002fea0003800000 */
.L_x_112:
[----:B------:R-:W-:Y:S05]  /*7170*/  @!P1 BRA `(.L_x_114) ;  /* 0x0000000000409947 */ /* 0x000fea0003800000 */
[----:B------:R-:W4:Y:S01]  /*7180*/  LDCU.64 UR8, c[0x4][0x70] ;  /* 0x01000e00ff0877ac */ /* 0x000f220008000a00 */
[----:B------:R-:W-:Y:S01]  /*7190*/  MOV R3, 0x0 ;  /* 0x0000000000037802 */ /* 0x000fe20000000f00 */
[----:B------:R-:W-:Y:S02]  /*71a0*/  HFMA2 R12, -RZ, RZ, 0, 5.9604644775390625e-08 ;  /* 0x00000001ff0c7431 */ /* 0x000fe400000001ff */
[----:B------:R-:W-:Y:S02]  /*71b0*/  IMAD.MOV.U32 R8, RZ, RZ, 0x192 ;  /* 0x00000192ff087424 */ /* 0x000fe400078e00ff */
[----:B------:R-:W-:Y:S01]  /*71c0*/  IMAD.MOV.U32 R13, RZ, RZ, RZ ;  /* 0x000000ffff0d7224 */ /* 0x000fe200078e00ff */
[----:B------:R-:W5:Y:S01]  /*71d0*/  LDCU.64 UR6, c[0x4][0x78] ;  /* 0x01000f00ff0677ac */ /* 0x000f620008000a00 */
[----:B------:R-:W1:Y:S01]  /*71e0*/  LDC.64 R2, c[0x4][R3] ;  /* 0x0100000003027b82 */ /* 0x000e620000000a00 */
[----:B------:R-:W2:Y:S01]  /*71f0*/  LDCU.64 UR4, c[0x4][0x10] ;  /* 0x01000200ff0477ac */ /* 0x000ea20008000a00 */
[----:B----4-:R-:W-:Y:S01]  /*7200*/  MOV R5, UR9 ;  /* 0x0000000900057c02 */ /* 0x010fe20008000f00 */
[----:B------:R-:W-:Y:S01]  /*7210*/  IMAD.U32 R4, RZ, RZ, UR8 ;  /* 0x00000008ff047e24 */ /* 0x000fe2000f8e00ff */
[----:B-----5:R-:W-:Y:S01]  /*7220*/  MOV R7, UR7 ;  /* 0x0000000700077c02 */ /* 0x020fe20008000f00 */
[----:B------:R-:W-:Y:S01]  /*7230*/  IMAD.U32 R6, RZ, RZ, UR6 ;  /* 0x00000006ff067e24 */ /* 0x000fe2000f8e00ff */
[----:B--2---:R-:W-:Y:S01]  /*7240*/  MOV R11, UR5 ;  /* 0x00000005000b7c02 */ /* 0x004fe20008000f00 */
[----:B------:R-:W-:Y:S02]  /*7250*/  IMAD.U32 R10, RZ, RZ, UR4 ;  /* 0x00000004ff0a7e24 */ /* 0x000fe4000f8e00ff */
[----:B------:R-:W-:Y:S07]  /*7260*/  LEPC R20, `(.L_x_114) ;  /* 0x000000001014794e */ /* 0x000fee0000000000 */
[----:B-1-3--:R-:W-:Y:S05]  /*7270*/  CALL.ABS.NOINC R2 ;  /* 0x0000000002007343 */ /* 0x00afea0003c00000 */
.L_x_114:
[----:B---3--:R-:W-:Y:S01]  /*7280*/  LOP3.LUT R20, R44, 0xffffe000, RZ, 0xc0, !PT ;  /* 0xffffe0002c147812 */ /* 0x008fe200078ec0ff */
[----:B------:R-:W-:Y:S05]  /*7290*/  WARPSYNC.ALL ;  /* 0x0000000000007948 */ /* 0x000fea0003800000 */
[----:B------:R-:W-:Y:S01]  /*72a0*/  R2UR UR4, R25 ;  /* 0x00000000190472ca */ /* 0x000fe200000e0000 */
[----:B------:R-:W-:Y:S01]  /*72b0*/  BSSY.RECONVERGENT B0, `(.L_x_115) ;  /* 0x000005b000007945 */ /* 0x000fe20003800200 */
[----:B------:R-:W-:Y:S11]  /*72c0*/  ISETP.NE.AND P0, PT, R58, RZ, PT ;  /* 0x000000ff3a00720c */ /* 0x000ff60003f05270 */
[----:B------:R-:W1:Y:S02]  /*72d0*/  LDTM.x16 R4, tmem[UR4] ;  /* 0x00000004000479ee */ /* 0x000e640008240000 */
[C---:B-1----:R-:W-:Y:S01]  /*72e0*/  FMUL R0, R24.reuse, R4 ;  /* 0x0000000418007220 */ /* 0x042fe20000400000 */
[C---:B------:R-:W-:Y:S01]  /*72f0*/  FMUL R2, R24.reuse, R5 ;  /* 0x0000000518027220 */ /* 0x040fe20000400000 */
[C---:B------:R-:W-:Y:S01]  /*7300*/  FMUL R4, R24.reuse, R8 ;  /* 0x0000000818047220 */ /* 0x040fe20000400000 */
[C---:B------:R-:W-:Y:S01]  /*7310*/  FMUL R5, R24.reuse, R9 ;  /* 0x0000000918057220 */ /* 0x040fe20000400000 */
[C---:B------:R-:W-:Y:S01]  /*7320*/  FMUL R8, R24.reuse, R12 ;  /* 0x0000000c18087220 */ /* 0x040fe20000400000 */
[C---:B------:R-:W-:Y:S01]  /*7330*/  FMUL R9, R24.reuse, R13 ;  /* 0x0000000d18097220 */ /* 0x040fe20000400000 */
[C---:B------:R-:W-:Y:S01]  /*7340*/  FMUL R12, R24.reuse, R16 ;  /* 0x00000010180c7220 */ /* 0x040fe20000400000 */
[----:B------:R-:W-:Y:S01]  /*7350*/  LOP3.LUT R16, R45, 0xffffe000, RZ, 0xc0, !PT ;  /* 0xffffe0002d107812 */ /* 0x000fe200078ec0ff */
[----:B------:R-:W-:Y:S01]  /*7360*/  FMUL R13, R24, R17 ;  /* 0x00000011180d7220 */ /* 0x000fe20000400000 */
[----:B------:R-:W-:Y:S01]  /*7370*/  LOP3.LUT R17, R46, 0xffffe000, RZ, 0xc0, !PT ;  /* 0xffffe0002e117812 */ /* 0x000fe200078ec0ff */
[----:B------:R-:W-:Y:S01]  /*7380*/  FFMA R28, R27, R20, R0 ;  /* 0x000000141b1c7223 */ /* 0x000fe20000000000 */
[----:B------:R-:W-:Y:S01]  /*7390*/  LOP3.LUT R0, R47, 0xffffe000, RZ, 0xc0, !PT ;  /* 0xffffe0002f007812 */ /* 0x000fe200078ec0ff */
[C---:B------:R-:W-:Y:S01]  /*73a0*/  FMUL R3, R24.reuse, R6 ;  /* 0x0000000618037220 */ /* 0x040fe20000400000 */
[C---:B------:R-:W-:Y:S01]  /*73b0*/  FMUL R6, R24.reuse, R10 ;  /* 0x0000000a18067220 */ /* 0x040fe20000400000 */
[C---:B------:R-:W-:Y:S01]  /*73c0*/  FMUL R7, R24.reuse, R7 ;  /* 0x0000000718077220 */ /* 0x040fe20000400000 */
[----:B------:R-:W-:Y:S01]  /*73d0*/  F2FP.TF32.F32.PACK_B R28, R28 ;  /* 0x0000001cff1c723e */ /* 0x000fe200024050ff */
[C---:B------:R-:W-:Y:S01]  /*73e0*/  FMUL R10, R24.reuse, R14 ;  /* 0x0000000e180a7220 */ /* 0x040fe20000400000 */
[----:B------:R-:W-:Y:S01]  /*73f0*/  FMUL R14, R24, R18 ;  /* 0x00000012180e7220 */ /* 0x000fe20000400000 */
[----:B------:R-:W-:Y:S01]  /*7400*/  LOP3.LUT R18, R40, 0xffffe000, RZ, 0xc0, !PT ;  /* 0xffffe00028127812 */ /* 0x000fe200078ec0ff */
[----:B------:R-:W-:Y:S01]  /*7410*/  FFMA R29, R27, R16, R2 ;  /* 0x000000101b1d7223 */ /* 0x000fe20000000002 */
[----:B------:R-:W-:Y:S01]  /*7420*/  LOP3.LUT R2, R41, 0xffffe000, RZ, 0xc0, !PT ;  /* 0xffffe00029027812 */ /* 0x000fe200078ec0ff */
[----:B------:R-:W-:Y:S01]  /*7430*/  FFMA R30, R27, R17, R3 ;  /* 0x000000111b1e7223 */ /* 0x000fe20000000003 */
[----:B------:R-:W-:Y:S01]  /*7440*/  LOP3.LUT R3, R43, 0xffffe000, RZ, 0xc0, !PT ;  /* 0xffffe0002b037812 */ /* 0x000fe200078ec0ff */
[C---:B------:R-:W-:Y:S01]  /*7450*/  FFMA R31, R27.reuse, R0, R7 ;  /* 0x000000001b1f7223 */ /* 0x040fe20000000007 */
[----:B------:R-:W-:Y:S01]  /*7460*/  LOP3.LUT R0, R42, 0xffffe000, RZ, 0xc0, !PT ;  /* 0xffffe0002a007812 */ /* 0x000fe200078ec0ff */
[C---:B------:R-:W-:Y:S01]  /*7470*/  FFMA R4, R27.reuse, R18, R4 ;  /* 0x000000121b047223 */ /* 0x040fe20000000004 */
[----:B------:R-:W-:Y:S01]  /*7480*/  F2FP.TF32.F32.PACK_B R29, R29 ;  /* 0x0000001dff1d723e */ /* 0x000fe200024050ff */
[C---:B------:R-:W-:Y:S01]  /*7490*/  FFMA R5, R27.reuse, R2, R5 ;  /* 0x000000021b057223 */ /* 0x040fe20000000005 */
[----:B------:R-:W-:Y:S01]  /*74a0*/  FMUL R11, R24, R11 ;  /* 0x0000000b180b7220 */ /* 0x000fe20000400000 */
[----:B------:R-:W-:Y:S01]  /*74b0*/  F2FP.TF32.F32.PACK_B R30, R30 ;  /* 0x0000001eff1e723e */ /* 0x000fe200024050ff */
[C---:B------:R-:W-:Y:S01]  /*74c0*/  FFMA R6, R27.reuse, R0, R6 ;  /* 0x000000001b067223 */ /* 0x040fe20000000006 */
[----:B------:R-:W-:Y:S01]  /*74d0*/  F2FP.TF32.F32.PACK_B R31, R31 ;  /* 0x0000001fff1f723e */ /* 0x000fe200024050ff */
[----:B------:R-:W-:Y:S01]  /*74e0*/  FFMA R7, R27, R3, R11 ;  /* 0x000000031b077223 */ /* 0x000fe2000000000b */
[----:B------:R-:W-:Y:S01]  /*74f0*/  LOP3.LUT R2, R32, 0xffffe000, RZ, 0xc0, !PT ;  /* 0xffffe00020027812 */ /* 0x000fe200078ec0ff */
[----:B------:R-:W-:Y:S01]  /*7500*/  FMUL R15, R24, R15 ;  /* 0x0000000f180f7220 */ /* 0x000fe20000400000 */
[----:B------:R-:W-:Y:S01]  /*7510*/  LOP3.LUT R16, R33, 0xffffe000, RZ, 0xc0, !PT ;  /* 0xffffe00021107812 */ /* 0x000fe200078ec0ff */
[----:B------:R1:W-:Y:S01]  /*7520*/  STS.128 [R56], R28 ;  /* 0x0000001c38007388 */ /* 0x0003e20000000c00 */
[----:B------:R-:W-:Y:S01]  /*7530*/  LOP3.LUT R0, R34, 0xffffe000, RZ, 0xc0, !PT ;  /* 0xffffe00022007812 */ /* 0x000fe200078ec0ff */
[----:B------:R-:W-:Y:S01]  /*7540*/  FFMA R8, R27, R2, R8 ;  /* 0x000000021b087223 */ /* 0x000fe20000000008 */
[----:B------:R-:W-:Y:S01]  /*7550*/  LOP3.LUT R2, R35, 0xffffe000, RZ, 0xc0, !PT ;  /* 0xffffe00023027812 */ /* 0x000fe200078ec0ff */
[C---:B------:R-:W-:Y:S01]  /*7560*/  FFMA R9, R27.reuse, R16, R9 ;  /* 0x000000101b097223 */ /* 0x040fe20000000009 */
[----:B------:R-:W-:Y:S01]  /*7570*/  F2FP.TF32.F32.PACK_B R4, R4 ;  /* 0x00000004ff04723e */ /* 0x000fe200024050ff */
[C---:B------:R-:W-:Y:S01]  /*7580*/  FFMA R10, R27.reuse, R0, R10 ;  /* 0x000000001b0a7223 */ /* 0x040fe2000000000a */
[----:B------:R-:W-:Y:S01]  /*7590*/  F2FP.TF32.F32.PACK_B R5, R5 ;  /* 0x00000005ff05723e */ /* 0x000fe200024050ff */
[----:B------:R-:W-:Y:S01]  /*75a0*/  FFMA R11, R27, R2, R15 ;  /* 0x000000021b0b7223 */ /* 0x000fe2000000000f */
[----:B------:R-:W-:Y:S01]  /*75b0*/  F2FP.TF32.F32.PACK_B R6, R6 ;  /* 0x00000006ff06723e */ /* 0x000fe200024050ff */
[----:B------:R-:W-:Y:S01]  /*75c0*/  FMUL R19, R24, R19 ;  /* 0x0000001318137220 */ /* 0x000fe20000400000 */
[----:B------:R-:W-:Y:S02]  /*75d0*/  F2FP.TF32.F32.PACK_B R7, R7 ;  /* 0x00000007ff07723e */ /* 0x000fe400024050ff */
[----:B------:R-:W-:Y:S02]  /*75e0*/  LOP3.LUT R3, R36, 0xffffe000, RZ, 0xc0, !PT ;  /* 0xffffe00024037812 */ /* 0x000fe400078ec0ff */
[----:B------:R-:W-:Y:S01]  /*75f0*/  LOP3.LUT R0, R37, 0xffffe000, RZ, 0xc0, !PT ;  /* 0xffffe00025007812 */ /* 0x000fe200078ec0ff */
[----:B------:R1:W-:Y:S01]  /*7600*/  STS.128 [R71+0x10], R4 ;  /* 0x0000100447007388 */ /* 0x0003e20000000c00 */
        /* <DEDUP_REMOVED lines=8> */
[----:B------:R-:W-:Y:S02]  /*7690*/  F2FP.TF32.F32.PACK_B R10, R10 ;  /* 0x0000000aff0a723e */ /* 0x000fe400024050ff */
[----:B------:R-:W-:Y:S02]  /*76a0*/  F2FP.TF32.F32.PACK_B R11, R11 ;  /* 0x0000000bff0b723e */ /* 0x000fe400024050ff */
[----:B------:R-:W-:Y:S02]  /*76b0*/  F2FP.TF32.F32.PACK_B R12, R12 ;  /* 0x0000000cff0c723e */ /* 0x000fe400024050ff */
[----:B------:R-:W-:Y:S01]  /*76c0*/  F2FP.TF32.F32.PACK_B R13, R13 ;  /* 0x0000000dff0d723e */ /* 0x000fe200024050ff */
[----:B------:R1:W-:Y:S01]  /*76d0*/  STS.128 [R70+0x20], R8 ;  /* 0x0000200846007388 */ /* 0x0003e20000000c00 */
[----:B------:R-:W-:Y:S02]  /*76e0*/  F2FP.TF32.F32.PACK_B R14, R14 ;  /* 0x0000000eff0e723e */ /* 0x000fe400024050ff */
[----:B------:R-:W-:Y:S05]  /*76f0*/  F2FP.TF32.F32.PACK_B R15, R15 ;  /* 0x0000000fff0f723e */ /* 0x000fea00024050ff */
[----:B------:R1:W-:Y:S01]  /*7700*/  STS.128 [R79+0x30], R12 ;  /* 0x0000300c4f007388 */ /* 0x0003e20000000c00 */
[----:B------:R-:W-:Y:S01]  /*7710*/  @!PT LDS RZ, [RZ] ;  /* 0x00000000fffff984 */ /* 0x000fe20000000800 */
[----:B------:R-:W-:Y:S01]  /*7720*/  @!PT LDS RZ, [RZ] ;  /* 0x00000000fffff984 */ /* 0x000fe20000000800 */
[----:B------:R-:W-:Y:S01]  /*7730*/  @!PT LDS RZ, [RZ] ;  /* 0x00000000fffff984 */ /* 0x000fe20000000800 */
[----:B------:R-:W-:Y:S01]  /*7740*/  @!PT LDS RZ, [RZ] ;  /* 0x00000000fffff984 */ /* 0x000fe20000000800 */
[----:B------:R3:W-:Y:S07]  /*7750*/  MEMBAR.ALL.CTA ;  /* 0x0000000000007992 */ /* 0x0007ee0000008000 */
[----:B---3--:R-:W3:Y:S02]  /*7760*/  FENCE.VIEW.ASYNC.S ;  /* 0x00000000000073c6 */ /* 0x008ee40000000000 */
[----:B---3--:R-:W-:Y:S06]  /*7770*/  BAR.SYNC.DEFER_BLOCKING 0x1, 0x80 ;  /* 0x0042000000007b1d */ /* 0x008fec0000010000 */
[----:B------:R-:W-:Y:S05]  /*7780*/  @P0 BRA `(.L_x_116) ;  /* 0x0000000000340947 */ /* 0x000fea0003800000 */
[----:B------:R-:W3:Y:S01]  /*7790*/  LDCU.64 UR6, c[0x0][0x348] ;  /* 0x00006900ff0677ac */ /* 0x000ee20008000a00 */
[----:B------:R-:W-:Y:S02]  /*77a0*/  R2UR UR42, R76 ;  /* 0x000000004c2a72ca */ /* 0x000fe400000e0000 */
[----:B------:R-:W-:Y:S01]  /*77b0*/  R2UR UR43, R75 ;  /* 0x000000004b2b72ca */ /* 0x000fe200000e0000 */
[----:B------:R-:W-:Y:S01]  /*77c0*/  UIADD3 UR4, UPT, UPT, UR50, 0x200, URZ ;  /* 0x0000020032047890 */ /* 0x000fe2000fffe0ff */
[----:B------:R-:W-:Y:S02]  /*77d0*/  R2UR UR44, R73 ;  /* 0x00000000492c72ca */ /* 0x000fe400000e0000 */
[----:B------:R-:W-:Y:S03]  /*77e0*/  R2UR UR45, R74 ;  /* 0x000000004a2d72ca */ /* 0x000fe600000e0000 */
[----:B------:R-:W-:Y:S05]  /*77f0*/  IMAD.U32 R52, RZ, RZ, UR4 ;  /* 0x00000004ff347e24 */ /* 0x000fea000f8e00ff */
[----:B------:R-:W-:Y:S01]  /*7800*/  R2UR UR40, R52 ;  /* 0x00000000342872ca */ /* 0x000fe200000e0000 */
[----:B---3--:R-:W-:Y:S04]  /*7810*/  UIADD3 UR4, UP0, UPT, UR6, 0x780, URZ ;  /* 0x0000078006047890 */ /* 0x008fe8000ff1e0ff */
[----:B------:R-:W-:Y:S09]  /*7820*/  UIADD3.X UR5, UPT, UPT, URZ, UR7, URZ, UP0, !UPT ;  /* 0x00000007ff057290 */ /* 0x000ff200087fe4ff */
[----:B------:R3:W-:Y:S01]  /*7830*/  UTMASTG.5D.IM2COL [UR40], [UR4] ;  /* 0x00000028040073b5 */ /* 0x0007e20008060000 */
[----:B------:R0:W-:Y:S01]  /*7840*/  UTMACMDFLUSH ;  /* 0x00000000000079b7 */ /* 0x0001e20000000000 */
[----:B---3--:R-:W-:Y:S04]  /*7850*/  DEPBAR.LE SB0, 0x1 ;  /* 0x000080400000791a */ /* 0x008fe80000000000 */
.L_x_116:
[----:B------:R-:W-:Y:S05]  /*7860*/  BSYNC.RECONVERGENT B0 ;  /* 0x0000000000007941 */ /* 0x000fea0003800200 */
.L_x_115:
[----:B------:R-:W-:Y:S01]  /*7870*/  BAR.SYNC.DEFER_BLOCKING 0x1, 0x80 ;  /* 0x0042000000007b1d */ /* 0x000fe20000010000 */
[----:B------:R-:W-:Y:S01]  /*7880*/  ISETP.NE.AND P1, PT, R78, RZ, PT ;  /* 0x000000ff4e00720c */ /* 0x000fe20003f25270 */
[----:B------:R-:W-:Y:S01]  /*7890*/  UISETP.NE.AND UP0, UPT, UR54, URZ, UPT ;  /* 0x000000ff3600728c */ /* 0x000fe2000bf05270 */
[----:B------:R-:W-:Y:S11]  /*78a0*/  LEA R2, R81, UR50, 0x3 ;  /* 0x0000003251027c11 */ /* 0x000ff6000f8e18ff */
[----:B-1----:R-:W-:Y:S01]  /*78b0*/  @P1 SHF.L.U32 R4, R55, 0x1f, RZ ;  /* 0x0000001f37041819 */ /* 0x002fe200000006ff */
[----:B------:R-:W-:Y:S06]  /*78c0*/  BRA.U !UP0, `(.L_x_117) ;  /* 0x0000000108247547 */ /* 0x000fec000b800000 */
[----:B------:R-:W1:Y:S01]  /*78d0*/  S2R R0, SR_CgaCtaId ;  /* 0x0000000000007919 */ /* 0x000e620000008800 */
[----:B------:R-:W-:Y:S01]  /*78e0*/  IMAD.U32 R3, RZ, RZ, UR51 ;  /* 0x00000033ff037e24 */ /* 0x000fe2000f8e00ff */
[----:B------:R-:W-:Y:S04]  /*78f0*/  UIADD3 UR4, UPT, UPT, UR51, 0x1, URZ ;  /* 0x0000000133047890 */ /* 0x000fe8000fffe0ff */
[----:B------:R-:W-:Y:S01]  /*7900*/  @P1 LEA R3, R3, UR50, 0x3 ;  /* 0x0000003203031c11 */ /* 0x000fe2000f8e18ff */
[----:B------:R-:W-:Y:S04]  /*7910*/  UISETP.NE.AND UP0, UPT, UR4, 0x4, UPT ;  /* 0x000000040400788c */ /* 0x000fe8000bf05270 */
[----:B------:R-:W-:Y:S01]  /*7920*/  @P1 VIADD R3, R3, 0xb0 ;  /* 0x000000b003031836 */ /* 0x000fe20000000000 */
[----:B------:R-:W-:Y:S04]  /*7930*/  USEL UR51, UR4, URZ, UP0 ;  /* 0x000000ff04337287 */ /* 0x000fe80008000000 */
[----:B-1----:R-:W-:Y:S04]  /*7940*/  @P1 PRMT R0, R0, 0x654, R3 ;  /* 0x0000065400001816 */ /* 0x002fe80000000003 */
[----:B------:R1:W-:Y:S04]  /*7950*/  @P1 SYNCS.ARRIVE.TRANS64.RED.A1T0 RZ, [R0+URZ], RZ ;  /* 0x000000ff00ff19a7 */ /* 0x0003e800081004ff */
.L_x_117:
[----:B------:R-:W3:Y:S01]  /*7960*/  @P1 SYNCS.PHASECHK.TRANS64.TRYWAIT P0, [R2+URZ+0x90], R4 ;  /* 0x00009004020015a7 */ /* 0x000ee200080011ff */
[----:B------:R-:W-:Y:S01]  /*7970*/  BSSY B1, `(.L_x_118) ;  /* 0x0000016000017945 */ /* 0x000fe20003800000 */
[----:B---3--:R-:W-:Y:S03]  /*7980*/  @P1 SEL R82, RZ, 0x1, !P0 ;  /* 0x00000001ff521807 */ /* 0x008fe60004000000 */
[----:B------:R-:W-:Y:S05]  /*7990*/  @!P1 BRA `(.L_x_119) ;  /* 0x00000000004c9947 */ /* 0x000fea0003800000 */
[----:B------:R-:W-:Y:S01]  /*79a0*/  ISETP.NE.AND P0, PT, R82, RZ, PT ;  /* 0x000000ff5200720c */ /* 0x000fe20003f05270 */
[----:B------:R-:W-:Y:S01]  /*79b0*/  BSSY B0, `(.L_x_120) ;  /* 0x000000b000007945 */ /* 0x000fe20003800000 */
[----:B------:R-:W-:Y:S11]  /*79c0*/  ISETP.NE.AND P1, PT, R83, RZ, PT ;  /* 0x000000ff5300720c */ /* 0x000ff60003f25270 */
[----:B------:R-:W-:Y:S02]  /*79d0*/  @!UPT UIADD3 URZ, UPT, UPT, URZ, URZ, URZ ;  /* 0x000000fffffff290 */ /* 0x000fe4000fffe0ff */
[C---:B------:R-:W-:Y:S01]  /*79e0*/  @P1 IMAD R6, R81.reuse, 0x2000, R56 ;  /* 0x0000200051061824 */ /* 0x040fe200078e0238 */
[C---:B------:R-:W-:Y:S01]  /*79f0*/  @P1 LEA R4, R81.reuse, R70, 0xd ;  /* 0x0000004651041211 */ /* 0x040fe200078e68ff */
[C---:B------:R-:W-:Y:S02]  /*7a00*/  @P1 IMAD R5, R81.reuse, 0x2000, R71 ;  /* 0x0000200051051824 */ /* 0x040fe400078e0247 */
[----:B------:R-:W-:Y:S01]  /*7a10*/  @P1 IMAD R3, R81, 0x2000, R79 ;  /* 0x0000200051031824 */ /* 0x000fe200078e024f */
[----:B------:R-:W-:Y:S06]  /*7a20*/  @P0 BRA `(.L_x_121) ;  /* 0x00000000000c0947 */ /* 0x000fec0003800000 */
[----:B-1----:R-:W-:Y:S04]  /*7a30*/  SHF.L.U32 R0, R55, 0x1f, RZ ;  /* 0x0000001f37007819 */ /* 0x002fe800000006ff */
[----:B------:R-:W1:Y:S02]  /*7a40*/  SYNCS.PHASECHK.TRANS64.TRYWAIT P0, [R2+URZ+0x90], R0 ;  /* 0x00009000020075a7 */ /* 0x000e6400080011ff */
[----:B-1----:R-:W-:Y:S05]  /*7a50*/  @!P0 BRA `(.L_x_122) ;  /* 0x0000002800b08947 */ /* 0x002fea0003800000 */
.L_x_121:
[----:B------:R-:W-:Y:S05]  /*7a60*/  BSYNC B0 ;  /* 0x0000000000007941 */ /* 0x000fea0003800000 */
.L_x_120:
[----:B------:R-:W-:Y:S02]  /*7a70*/  ISETP.NE.AND P0, PT, R83, RZ, PT ;  /* 0x000000ff5300720c */ /* 0x000fe40003f05270 */
[----:B------:R-:W-:Y:S11]  /*7a80*/  IADD3 R81, PT, PT, R81, 0x1, RZ ;  /* 0x0000000151517810 */ /* 0x000ff60007ffe0ff */
[----:B------:R3:W4:Y:S04]  /*7a90*/  @P0 LDS.128 R44, [R6] ;  /* 0x00000000062c0984 */ /* 0x0007280000000c00 */
[----:B------:R3:W1:Y:S04]  /*7aa0*/  @P0 LDS.128 R40, [R5+0x10] ;  /* 0x0000100005280984 */ /* 0x0006680000000c00 */
[----:B------:R3:W1:Y:S04]  /*7ab0*/  @P0 LDS.128 R32, [R4+0x20] ;  /* 0x0000200004200984 */ /* 0x0006680000000c00 */
[----:B------:R3:W1:Y:S02]  /*7ac0*/  @P0 LDS.128 R36, [R3+0x30] ;  /* 0x0000300003240984 */ /* 0x0006640000000c00 */
.L_x_119:
[----:B------:R-:W-:Y:S05]  /*7ad0*/  BSYNC B1 ;  /* 0x0000000000017941 */ /* 0x000fea0003800000 */
.L_x_118:
[----:B-1----:R-:W-:Y:S05]  /*7ae0*/  VIADD R0, R25, 0x10 ;  /* 0x0000001019007836 */ /* 0x002fea0000000000 */
[----:B------:R-:W-:Y:S04]  /*7af0*/  SHF.R.U32.HI R0, RZ, 0x15, R0 ;  /* 0x00000015ff007819 */ /* 0x000fe80000011600 */
[----:B------:R-:W-:Y:S11]  /*7b00*/  LOP3.LUT P0, RZ, R0, 0x3, R60, 0x48, !PT ;  /* 0x0000000300ff7812 */ /* 0x000ff6000780483c */
[----:B------:R-:W-:Y:S02]  /*7b10*/  @!UPT UIADD3 URZ, UPT, UPT, URZ, URZ, URZ ;  /* 0x000000fffffff290 */ /* 0x000fe4000fffe0ff */
[----:B------:R-:W-:Y:S05]  /*7b20*/  @!P0 BRA `(.L_x_123) ;  /* 0x0000000000408947 */ /* 0x000fea0003800000 */
[----:B------:R-:W1:Y:S01]  /*7b30*/  LDCU.64 UR8, c[0x4][0x70] ;  /* 0x01000e00ff0877ac */ /* 0x000e620008000a00 */
[----:B---3--:R-:W-:Y:S01]  /*7b40*/  MOV R3, 0x0 ;  /* 0x0000000000037802 */ /* 0x008fe20000000f00 */
[----:B------:R-:W-:Y:S02]  /*7b50*/  HFMA2 R12, -RZ, RZ, 0, 5.9604644775390625e-08 ;  /* 0x00000001ff0c7431 */ /* 0x000fe400000001ff */
[----:B------:R-:W-:Y:S02]  /*7b60*/  IMAD.MOV.U32 R8, RZ, RZ, 0x192 ;  /* 0x00000192ff087424 */ /* 0x000fe400078e00ff */
[----:B------:R-:W-:Y:S01]  /*7b70*/  IMAD.MOV.U32 R13, RZ, RZ, RZ ;  /* 0x000000ffff0d7224 */ /* 0x000fe200078e00ff */
[----:B------:R-:W3:Y:S01]  /*7b80*/  LDCU.64 UR6, c[0x4][0x78] ;  /* 0x01000f00ff0677ac */ /* 0x000ee20008000a00 */
[----:B------:R-:W2:Y:S01]  /*7b90*/  LDC.64 R2, c[0x4][R3] ;  /* 0x0100000003027b82 */ /* 0x000ea20000000a00 */
[----:B------:R-:W5:Y:S01]  /*7ba0*/  LDCU.64 UR4, c[0x4][0x10] ;  /* 0x01000200ff0477ac */ /* 0x000f620008000a00 */
[----:B-1----:R-:W-:Y:S01]  /*7bb0*/  MOV R5, UR9 ;  /* 0x0000000900057c02 */ /* 0x002fe20008000f00 */
[----:B------:R-:W-:Y:S01]  /*7bc0*/  IMAD.U32 R4, RZ, RZ, UR8 ;  /* 0x00000008ff047e24 */ /* 0x000fe2000f8e00ff */
[----:B---3--:R-:W-:Y:S01]  /*7bd0*/  MOV R7, UR7 ;  /* 0x0000000700077c02 */ /* 0x008fe20008000f00 */
[----:B------:R-:W-:Y:S01]  /*7be0*/  IMAD.U32 R6, RZ, RZ, UR6 ;  /* 0x00000006ff067e24 */ /* 0x000fe2000f8e00ff */
[----:B-----5:R-:W-:Y:S01]  /*7bf0*/  MOV R11, UR5 ;  /* 0x00000005000b7c02 */ /* 0x020fe20008000f00 */
[----:B------:R-:W-:Y:S02]  /*7c00*/  IMAD.U32 R10, RZ, RZ, UR4 ;  /* 0x00000004ff0a7e24 */ /* 0x000fe4000f8e00ff */
[----:B------:R-:W-:Y:S07]  /*7c10*/  LEPC R20, `(.L_x_123) ;  /* 0x000000001014794e */ /* 0x000fee0000000000 */
[----:B--2-4-:R-:W-:Y:S05]  /*7c20*/  CALL.ABS.NOINC R2 ;  /* 0x0000000002007343 */ /* 0x014fea0003c00000 */
.L_x_123:
[----:B---34-:R-:W-:Y:S01]  /*7c30*/  LOP3.LUT R3, R44, 0xffffe000, RZ, 0xc0, !PT ;  /* 0xffffe0002c037812 */ /* 0x018fe200078ec0ff */
[----:B------:R-:W-:Y:S05]  /*7c40*/  WARPSYNC.ALL ;  /* 0x0000000000007948 */ /* 0x000fea0003800000 */
[----:B------:R-:W-:Y:S01]  /*7c50*/  R2UR UR4, R25 ;  /* 0x00000000190472ca */ /* 0x000fe200000e0000 */
[----:B------:R-:W1:Y:S01]  /*7c60*/  S2R R84, SR_CgaCtaId ;  /* 0x0000000000547919 */ /* 0x000e620000008800 */
[----:B------:R-:W-:Y:S01]  /*7c70*/  LOP3.LUT R20, R40, 0xffffe000, RZ, 0xc0, !PT ;  /* 0xffffe00028147812 */ /* 0x000fe200078ec0ff */
[----:B------:R-:W-:Y:S01]  /*7c80*/  BSSY.RECONVERGENT B0, `(.L_x_124) ;  /* 0x0000060000007945 */ /* 0x000fe20003800200 */
[----:B------:R-:W-:Y:S02]  /*7c90*/  ISETP.NE.AND P6, PT, R78, RZ, PT ;  /* 0x000000ff4e00720c */ /* 0x000fe40003fc5270 */
[----:B------:R-:W-:Y:S07]  /*7ca0*/  ISETP.NE.AND P0, PT, R58, RZ, PT ;  /* 0x000000ff3a00720c */ /* 0x000fee0003f05270 */
[----:B------:R-:W3:Y:S02]  /*7cb0*/  LDTM.x16 R4, tmem[UR4+0x10] ;  /* 0x00001004000479ee */ /* 0x000ee40008240000 */
[C---:B---3--:R-:W-:Y:S01]  /*7cc0*/  FMUL R0, R24.reuse, R4 ;  /* 0x0000000418007220 */ /* 0x048fe20000400000 */
[----:B------:R-:W-:Y:S01]  /*7cd0*/  LOP3.LUT R4, R45, 0xffffe000, RZ, 0xc0, !PT ;  /* 0xffffe0002d047812 */ /* 0x000fe200078ec0ff */
[C---:B------:R-:W-:Y:S01]  /*7ce0*/  FMUL R2, R24.reuse, R5 ;  /* 0x0000000518027220 */ /* 0x040fe20000400000 */
[----:B------:R-:W-:Y:S01]  /*7cf0*/  FMUL R5, R24, R12 ;  /* 0x0000000c18057220 */ /* 0x000fe20000400000 */
[C---:B------:R-:W-:Y:S01]  /*7d00*/  FFMA R28, R27.reuse, R3, R0 ;  /* 0x000000031b1c7223 */ /* 0x040fe20000000000 */
[----:B------:R-:W-:Y:S01]  /*7d10*/  LOP3.LUT R3, R46, 0xffffe000, RZ, 0xc0, !PT ;  /* 0xffffe0002e037812 */ /* 0x000fe200078ec0ff */
[----:B------:R-:W-:Y:S01]  /*7d20*/  FFMA R29, R27, R4, R2 ;  /* 0x000000041b1d7223 */ /* 0x000fe20000000002 */
[----:B------:R-:W-:Y:S01]  /*7d30*/  LOP3.LUT R4, R47, 0xffffe000, RZ, 0xc0, !PT ;  /* 0xffffe0002f047812 */ /* 0x000fe200078ec0ff */
[C---:B------:R-:W-:Y:S01]  /*7d40*/  FMUL R0, R24.reuse, R6 ;  /* 0x0000000618007220 */ /* 0x040fe20000400000 */
[----:B------:R-:W-:Y:S01]  /*7d50*/  F2FP.TF32.F32.PACK_B R28, R28 ;  /* 0x0000001cff1c723e */ /* 0x000fe200024050ff */
[C---:B------:R-:W-:Y:S01]  /*7d60*/  FMUL R2, R24.reuse, R7 ;  /* 0x0000000718027220 */ /* 0x040fe20000400000 */
[----:B------:R-:W-:Y:S01]  /*7d70*/  F2FP.TF32.F32.PACK_B R29, R29 ;  /* 0x0000001dff1d723e */ /* 0x000fe200024050ff */
[C---:B------:R-:W-:Y:S01]  /*7d80*/  FFMA R30, R27.reuse, R3, R0 ;  /* 0x000000031b1e7223 */ /* 0x040fe20000000000 */
[C---:B------:R-:W-:Y:S01]  /*7d90*/  FMUL R0, R24.reuse, R8 ;  /* 0x0000000818007220 */ /* 0x040fe20000400000 */
[----:B------:R-:W-:Y:S01]  /*7da0*/  FFMA R31, R27, R4, R2 ;  /* 0x000000041b1f7223 */ /* 0x000fe20000000002 */
[C---:B------:R-:W-:Y:S01]  /*7db0*/  FMUL R6, R24.reuse, R13 ;  /* 0x0000000d18067220 */ /* 0x040fe20000400000 */
[----:B------:R-:W-:Y:S01]  /*7dc0*/  LOP3.LUT R13, R41, 0xffffe000, RZ, 0xc0, !PT ;  /* 0xffffe000290d7812 */ /* 0x000fe200078ec0ff */
[C---:B------:R-:W-:Y:S01]  /*7dd0*/  FMUL R2, R24.reuse, R9 ;  /* 0x0000000918027220 */ /* 0x040fe20000400000 */
[----:B------:R-:W-:Y:S01]  /*7de0*/  F2FP.TF32.F32.PACK_B R30, R30 ;  /* 0x0000001eff1e723e */ /* 0x000fe200024050ff */
[----:B------:R-:W-:Y:S01]  /*7df0*/  FMUL R9, R24, R16 ;  /* 0x0000001018097220 */ /* 0x000fe20000400000 */
[----:B------:R-:W-:Y:S01]  /*7e00*/  F2FP.TF32.F32.PACK_B R31, R31 ;  /* 0x0000001fff1f723e */ /* 0x000fe200024050ff */
[----:B------:R-:W-:Y:S01]  /*7e10*/  FFMA R16, R27, R20, R0 ;  /* 0x000000141b107223 */ /* 0x000fe20000000000 */
[----:B------:R-:W-:Y:S01]  /*7e20*/  LOP3.LUT R0, R42, 0xffffe000, RZ, 0xc0, !PT ;  /* 0xffffe0002a007812 */ /* 0x000fe200078ec0ff */
[C---:B------:R-:W-:Y:S01]  /*7e30*/  FMUL R3, R24.reuse, R10 ;  /* 0x0000000a18037220 */ /* 0x040fe20000400000 */
[C---:B------:R-:W-:Y:S01]  /*7e40*/  FMUL R7, R24.reuse, R14 ;  /* 0x0000000e18077220 */ /* 0x040fe20000400000 */
[----:B------:R-:W-:Y:S01]  /*7e50*/  LOP3.LUT R14, R43, 0xffffe000, RZ, 0xc0, !PT ;  /* 0xffffe0002b0e7812 */ /* 0x000fe200078ec0ff */
[----:B------:R-:W-:Y:S01]  /*7e60*/  FMUL R10, R24, R17 ;  /* 0x00000011180a7220 */ /* 0x000fe20000400000 */
[----:B------:R-:W-:Y:S01]  /*7e70*/  F2FP.TF32.F32.PACK_B R16, R16 ;  /* 0x00000010ff10723e */ /* 0x000fe200024050ff */
[----:B------:R-:W-:Y:S01]  /*7e80*/  FFMA R17, R27, R13, R2 ;  /* 0x0000000d1b117223 */ /* 0x000fe20000000002 */
[----:B------:R-:W-:Y:S01]  /*7e90*/  LOP3.LUT R2, R32, 0xffffe000, RZ, 0xc0, !PT ;  /* 0xffffe00020027812 */ /* 0x000fe200078ec0ff */
[----:B------:R-:W-:Y:S01]  /*7ea0*/  STS.128 [R56+0x2000], R28 ;  /* 0x0020001c38007388 */ /* 0x000fe20000000c00 */
[----:B------:R-:W-:Y:S01]  /*7eb0*/  LOP3.LUT R13, R39, 0xffffe000, RZ, 0xc0, !PT ;  /* 0xffffe000270d7812 */ /* 0x000fe200078ec0ff */
[C---:B------:R-:W-:Y:S01]  /*7ec0*/  FMUL R4, R24.reuse, R11 ;  /* 0x0000000b18047220 */ /* 0x040fe20000400000 */
[----:B------:R-:W-:Y:S01]  /*7ed0*/  F2FP.TF32.F32.PACK_B R17, R17 ;  /* 0x00000011ff11723e */ /* 0x000fe200024050ff */
[C---:B------:R-:W-:Y:S01]  /*7ee0*/  FMUL R11, R24.reuse, R18 ;  /* 0x00000012180b7220 */ /* 0x040fe20000400000 */
[----:B------:R-:W-:Y:S01]  /*7ef0*/  FFMA R18, R27, R0, R3 ;  /* 0x000000001b127223 */ /* 0x000fe20000000003 */
[----:B------:R-:W-:Y:S01]  /*7f00*/  LOP3.LUT R0, R33, 0xffffe000, RZ, 0xc0, !PT ;  /* 0xffffe00021007812 */ /* 0x000fe200078ec0ff */
[----:B------:R-:W-:Y:S01]  /*7f10*/  FMUL R12, R24, R19 ;  /* 0x00000013180c7220 */ /* 0x000fe20000400000 */
[----:B------:R-:W-:Y:S01]  /*7f20*/  LOP3.LUT R3, R34, 0xffffe000, RZ, 0xc0, !PT ;  /* 0xffffe00022037812 */ /* 0x000fe200078ec0ff */
[C---:B------:R-:W-:Y:S01]  /*7f30*/  FFMA R19, R27.reuse, R14, R4 ;  /* 0x0000000e1b137223 */ /* 0x040fe20000000004 */
[----:B------:R-:W-:Y:S01]  /*7f40*/  FFMA R4, R27, R2, R5 ;  /* 0x000000021b047223 */ /* 0x000fe20000000005 */
[----:B------:R-:W-:Y:S01]  /*7f50*/  LOP3.LUT R2, R35, 0xffffe000, RZ, 0xc0, !PT ;  /* 0xffffe00023027812 */ /* 0x000fe200078ec0ff */
[----:B------:R-:W-:Y:S01]  /*7f60*/  FMUL R8, R24, R15 ;  /* 0x0000000f18087220 */ /* 0x000fe20000400000 */
[----:B------:R-:W-:Y:S01]  /*7f70*/  F2FP.TF32.F32.PACK_B R18, R18 ;  /* 0x00000012ff12723e */ /* 0x000fe200024050ff */
[C---:B------:R-:W-:Y:S01]  /*7f80*/  FFMA R5, R27.reuse, R0, R6 ;  /* 0x000000001b057223 */ /* 0x040fe20000000006 */
[----:B------:R-:W-:Y:S01]  /*7f90*/  F2FP.TF32.F32.PACK_B R19, R19 ;  /* 0x00000013ff13723e */ /* 0x000fe200024050ff */
[C---:B------:R-:W-:Y:S01]  /*7fa0*/  FFMA R6, R27.reuse, R3, R7 ;  /* 0x000000031b067223 */ /* 0x040fe20000000007 */
[----:B------:R-:W-:Y:S01]  /*7fb0*/  FFMA R7, R27, R2, R8 ;  /* 0x000000021b077223 */ /* 0x000fe20000000008 */
[----:B------:R-:W-:Y:S02]  /*7fc0*/  LOP3.LUT R0, R36, 0xffffe000, RZ, 0xc0, !PT ;  /* 0xffffe00024007812 */ /* 0x000fe400078ec0ff */
[----:B------:R-:W-:Y:S01]  /*7fd0*/  STS.128 [R71+0x2010], R16 ;  /* 0x0020101047007388 */ /* 0x000fe20000000c00 */
[----:B------:R-:W-:Y:S02]  /*7fe0*/  LOP3.LUT R2, R37, 0xffffe000, RZ, 0xc0, !PT ;  /* 0xffffe00025027812 */ /* 0x000fe400078ec0ff */
[----:B------:R-:W-:Y:S01]  /*7ff0*/  LOP3.LUT R3, R38, 0xffffe000, RZ, 0xc0, !PT ;  /* 0xffffe00026037812 */ /* 0x000fe200078ec0ff */
[C---:B------:R-:W-:Y:S01]  /*8000*/  FFMA R8, R27.reuse, R0, R9 ;  /* 0x000000001b087223 */ /* 0x040fe20000000009 */
[----:B------:R-:W-:Y:S01]  /*8010*/  F2FP.TF32.F32.PACK_B R4, R4 ;  /* 0x00000004ff04723e */ /* 0x000fe200024050ff */
[C---:B------:R-:W-:Y:S01]  /*8020*/  FFMA R9, R27.reuse, R2, R10 ;  /* 0x000000021b097223 */ /* 0x040fe2000000000a */
[----:B------:R-:W-:Y:S01]  /*8030*/  F2FP.TF32.F32.PACK_B R5, R5 ;  /* 0x00000005ff05723e */ /* 0x000fe200024050ff */
[C---:B------:R-:W-:Y:S01]  /*8040*/  FFMA R10, R27.reuse, R3, R11 ;  /* 0x000000031b0a7223 */ /* 0x040fe2000000000b */
[----:B------:R-:W-:Y:S01]  /*8050*/  F2FP.TF32.F32.PACK_B R6, R6 ;  /* 0x00000006ff06723e */ /* 0x000fe200024050ff */
[----:B------:R-:W-:Y:S01]  /*8060*/  FFMA R11, R27, R13, R12 ;  /* 0x0000000d1b0b7223 */ /* 0x000fe2000000000c */
[----:B------:R-:W-:Y:S01]  /*8070*/  F2FP.TF32.F32.PACK_B R7, R7 ;  /* 0x00000007ff07723e */ /* 0x000fe200024050ff */
[----:B------:R-:W-:Y:S01]  /*8080*/  IMAD.U32 R0, RZ, RZ, UR51 ;  /* 0x00000033ff007e24 */ /* 0x000fe2000f8e00ff */
[----:B------:R-:W-:Y:S02]  /*8090*/  F2FP.TF32.F32.PACK_B R8, R8 ;  /* 0x00000008ff08723e */ /* 0x000fe400024050ff */
[----:B------:R-:W-:Y:S01]  /*80a0*/  F2FP.TF32.F32.PACK_B R9, R9 ;  /* 0x00000009ff09723e */ /* 0x000fe200024050ff */
[----:B------:R3:W-:Y:S01]  /*80b0*/  STS.128 [R70+0x2020], R4 ;  /* 0x0020200446007388 */ /* 0x0007e20000000c00 */
[----:B------:R-:W-:Y:S02]  /*80c0*/  F2FP.TF32.F32.PACK_B R10, R10 ;  /* 0x0000000aff0a723e */ /* 0x000fe400024050ff */
[----:B------:R-:W-:Y:S02]  /*80d0*/  F2FP.TF32.F32.PACK_B R11, R11 ;  /* 0x0000000bff0b723e */ /* 0x000fe400024050ff */
[----:B------:R-:W-:Y:S02]  /*80e0*/  @P6 LEA R0, R0, UR50, 0x3 ;  /* 0x0000003200006c11 */ /* 0x000fe4000f8e18ff */
[----:B------:R-:W-:Y:S01]  /*80f0*/  @P6 SHF.L.U32 R2, R55, 0x1f, RZ ;  /* 0x0000001f37026819 */ /* 0x000fe200000006ff */
[----:B------:R4:W-:Y:S02]  /*8100*/  STS.128 [R79+0x2030], R8 ;  /* 0x002030084f007388 */ /* 0x0009e40000000c00 */
[----:B------:R-:W-:Y:S05]  /*8110*/  @P6 VIADD R0, R0, 0xb0 ;  /* 0x000000b000006836 */ /* 0x000fea0000000000 */
[----:B-1----:R-:W-:Y:S01]  /*8120*/  @P6 PRMT R0, R84, 0x654, R0 ;  /* 0x0000065454006816 */ /* 0x002fe20000000000 */
[----:B------:R-:W-:Y:S01]  /*8130*/  @!PT LDS RZ, [RZ] ;  /* 0x00000000fffff984 */ /* 0x000fe20000000800 */
[----:B------:R-:W-:Y:S01]  /*8140*/  @!PT LDS RZ, [RZ] ;  /* 0x00000000fffff984 */ /* 0x000fe20000000800 */
[----:B------:R-:W-:Y:S01]  /*8150*/  @!PT LDS RZ, [RZ] ;  /* 0x00000000fffff984 */ /* 0x000fe20000000800 */
[----:B------:R-:W-:Y:S01]  /*8160*/  @!PT LDS RZ, [RZ] ;  /* 0x00000000fffff984 */ /* 0x000fe20000000800 */
[----:B------:R1:W-:Y:S06]  /*8170*/  MEMBAR.ALL.CTA ;  /* 0x0000000000007992 */ /* 0x0003ec0000008000 */
[----:B-1----:R-:W1:Y:S01]  /*8180*/  FENCE.VIEW.ASYNC.S ;  /* 0x00000000000073c6 */ /* 0x002e620000000000 */
[----:B---3--:R-:W-:Y:S01]  /*8190*/  LEA R6, R81, UR50, 0x3 ;  /* 0x0000003251067c11 */ /* 0x008fe2000f8e18ff */
[----:B-1----:R-:W-:Y:S06]  /*81a0*/  BAR.SYNC.DEFER_BLOCKING 0x1, 0x80 ;  /* 0x0042000000007b1d */ /* 0x002fec0000010000 */
[----:B------:R-:W-:Y:S05]  /*81b0*/  @P0 BRA `(.L_x_125) ;  /* 0x0000000000300947 */ /* 0x000fea0003800000 */
[----:B------:R-:W1:Y:S01]  /*81c0*/  LDCU.64 UR6, c[0x0][0x348] ;  /* 0x00006900ff0677ac */ /* 0x000e620008000a00 */
[----:B------:R-:W-:Y:S02]  /*81d0*/  R2UR UR10, R76 ;  /* 0x000000004c0a72ca */ /* 0x000fe400000e0000 */
[----:B------:R-:W-:Y:S01]  /*81e0*/  R2UR UR11, R75 ;  /* 0x000000004b0b72ca */ /* 0x000fe200000e0000 */
[----:B------:R-:W-:Y:S01]  /*81f0*/  UIADD3 UR9, UPT, UPT, UR41, 0x10, URZ ;  /* 0x0000001029097890 */ /* 0x000fe2000fffe0ff */
[----:B------:R-:W-:Y:S01]  /*8200*/  R2UR UR12, R73 ;  /* 0x00000000490c72ca */ /* 0x000fe200000e0000 */
[----:B------:R-:W-:Y:S01]  /*8210*/  UIADD3 UR8, UPT, UPT, UR50, 0x2200, URZ ;  /* 0x0000220032087890 */ /* 0x000fe2000fffe0ff */
[----:B------:R-:W-:Y:S01]  /*8220*/  R2UR UR13, R74 ;  /* 0x000000004a0d72ca */ /* 0x000fe200000e0000 */
[----:B-1----:R-:W-:Y:S04]  /*8230*/  UIADD3 UR4, UP0, UPT, UR6, 0x780, URZ ;  /* 0x0000078006047890 */ /* 0x002fe8000ff1e0ff */
[----:B------:R-:W-:Y:S09]  /*8240*/  UIADD3.X UR5, UPT, UPT, URZ, UR7, URZ, UP0, !UPT ;  /* 0x00000007ff057290 */ /* 0x000ff200087fe4ff */
[----:B------:R1:W-:Y:S01]  /*8250*/  UTMASTG.5D.IM2COL [UR8], [UR4] ;  /* 0x00000008040073b5 */ /* 0x0003e20008060000 */
[----:B------:R0:W-:Y:S01]  /*8260*/  UTMACMDFLUSH ;  /* 0x00000000000079b7 */ /* 0x0001e20000000000 */
[----:B-1----:R-:W-:Y:S04]  /*8270*/  DEPBAR.LE SB0, 0x1 ;  /* 0x000080400000791a */ /* 0x002fe80000000000 */
.L_x_125:
[----:B------:R-:W-:Y:S05]  /*8280*/  BSYNC.RECONVERGENT B0 ;  /* 0x0000000000007941 */ /* 0x000fea0003800200 */
.L_x_124:
[----:B------:R-:W-:Y:S01]  /*8290*/  BAR.SYNC.DEFER_BLOCKING 0x1, 0x80 ;  /* 0x0042000000007b1d */ /* 0x000fe20000010000 */
[----:B------:R-:W-:Y:S04]  /*82a0*/  UIADD3 UR4, UPT, UPT, UR51, 0x1, URZ ;  /* 0x0000000133047890 */ /* 0x000fe8000fffe0ff */
[----:B------:R-:W-:Y:S04]  /*82b0*/  UISETP.NE.AND UP0, UPT, UR4, 0x4, UPT ;  /* 0x000000040400788c */ /* 0x000fe8000bf05270 */
[----:B------:R-:W-:Y:S01]  /*82c0*/  USEL UR40, UR4, URZ, UP0 ;  /* 0x000000ff04287287 */ /* 0x000fe20008000000 */
[----:B------:R1:W-:Y:S01]  /*82d0*/  @P6 SYNCS.ARRIVE.TRANS64.RED.A1T0 RZ, [R0+URZ], RZ ;  /* 0x000000ff00ff69a7 */ /* 0x0003e200081004ff */
[----:B------:R-:W-:Y:S01]  /*82e0*/  BSSY B1, `(.L_x_126) ;  /* 0x0000017000017945 */ /* 0x000fe20003800000 */
[----:B------:R-:W3:Y:S02]  /*82f0*/  @P6 SYNCS.PHASECHK.TRANS64.TRYWAIT P0, [R6+URZ+0x90], R2 ;  /* 0x00009002060065a7 */ /* 0x000ee400080011ff */
[----:B---3--:R-:W-:Y:S01]  /*8300*/  @P6 SEL R82, RZ, 0x1, !P0 ;  /* 0x00000001ff526807 */ /* 0x008fe20004000000 */
[----:B-1----:R-:W-:Y:S06]  /*8310*/  @!P6 BRA `(.L_x_127) ;  /* 0x00000000004ce947 */ /* 0x002fec0003800000 */
        /* <DEDUP_REMOVED lines=9> */
[----:B------:R-:W-:Y:S04]  /*83b0*/  SHF.L.U32 R5, R55, 0x1f, RZ ;  /* 0x0000001f37057819 */ /* 0x000fe800000006ff */
[----:B------:R-:W1:Y:S02]  /*83c0*/  SYNCS.PHASECHK.TRANS64.TRYWAIT P0, [R6+URZ+0x90], R5 ;  /* 0x00009005060075a7 */ /* 0x000e6400080011ff */
[----:B-1----:R-:W-:Y:S05]  /*83d0*/  @!P0 BRA `(.L_x_130) ;  /* 0x0000002000648947 */ /* 0x002fea0003800000 */
.L_x_129:
[----:B------:R-:W-:Y:S05]  /*83e0*/  BSYNC B0 ;  /* 0x0000000000007941 */ /* 0x000fea0003800000 */
.L_x_128:
[----:B------:R-:W-:Y:S02]  /*83f0*/  ISETP.NE.AND P0, PT, R83, RZ, PT ;  /* 0x000000ff5300720c */ /* 0x000fe40003f05270 */
[----:B------:R-:W-:Y:S11]  /*8400*/  IADD3 R81, PT, PT, R81, 0x1, RZ ;  /* 0x0000000151517810 */ /* 0x000ff60007ffe0ff */
[----:B------:R3:W1:Y:S04]  /*8410*/  @P0 LDS.128 R44, [R4] ;  /* 0x00000000042c0984 */ /* 0x0006680000000c00 */
[----:B------:R3:W1:Y:S04]  /*8420*/  @P0 LDS.128 R40, [R3+0x10] ;  /* 0x0000100003280984 */ /* 0x0006680000000c00 */
[----:B------:R3:W1:Y:S04]  /*8430*/  @P0 LDS.128 R32, [R2+0x20] ;  /* 0x0000200002200984 */ /* 0x0006680000000c00 */
[----:B------:R3:W1:Y:S02]  /*8440*/  @P0 LDS.128 R36, [R0+0x30] ;  /* 0x0000300000240984 */ /* 0x0006640000000c00 */
.L_x_127:
[----:B------:R-:W-:Y:S05]  /*8450*/  BSYNC B1 ;  /* 0x0000000000017941 */ /* 0x000fea0003800000 */
.L_x_126:
[----:B---3--:R-:W-:Y:S05]  /*8460*/  VIADD R0, R25, 0x20 ;  /* 0x0000002019007836 */ /* 0x008fea0000000000 */
[----:B------:R-:W-:Y:S04]  /*8470*/  SHF.R.U32.HI R0, RZ, 0x15, R0 ;  /* 0x00000015ff007819 */ /* 0x000fe80000011600 */
[----:B------:R-:W-:Y:S11]  /*8480*/  LOP3.LUT P0, RZ, R0, 0x3, R60, 0x48, !PT ;  /* 0x0000000300ff7812 */ /* 0x000ff6000780483c */
[----:B------:R-:W-:Y:S02]  /*8490*/  @!UPT UIADD3 URZ, UPT, UPT, URZ, URZ, URZ ;  /* 0x000000fffffff290 */ /* 0x000fe4000fffe0ff */
[----:B------:R-:W-:Y:S05]  /*84a0*/  @!P0 BRA `(.L_x_131) ;  /* 0x0000000000408947 */ /* 0x000fea0003800000 */
[----:B------:R-:W1:Y:S01]  /*84b0*/  LDCU.64 UR8, c[0x4][0x70] ;  /* 0x01000e00ff0877ac */ /* 0x000e620008000a00 */
[----:B------:R-:W-:Y:S01]  /*84c0*/  MOV R3, 0x0 ;  /* 0x0000000000037802 */ /* 0x000fe20000000f00 */
[----:B------:R-:W-:Y:S02]  /*84d0*/  HFMA2 R12, -RZ, RZ, 0, 5.9604644775390625e-08 ;  /* 0x00000001ff0c7431 */ /* 0x000fe400000001ff */
[----:B----4-:R-:W-:Y:S02]  /*84e0*/  IMAD.MOV.U32 R8, RZ, RZ, 0x192 ;  /* 0x00000192ff087424 */ /* 0x010fe400078e00ff */
[----:B------:R-:W-:Y:S01]  /*84f0*/  IMAD.MOV.U32 R13, RZ, RZ, RZ ;  /* 0x000000ffff0d7224 */ /* 0x000fe200078e00ff */
[----:B------:R-:W3:Y:S01]  /*8500*/  LDCU.64 UR6, c[0x4][0x78] ;  /* 0x01000f00ff0677ac */ /* 0x000ee20008000a00 */
[----:B------:R-:W4:Y:S01]  /*8510*/  LDC.64 R2, c[0x4][R3] ;  /* 0x0100000003027b82 */ /* 0x000f220000000a00 */
        /* <DEDUP_REMOVED lines=9> */
.L_x_131:
[----:B-1----:R-:W-:Y:S01]  /*85b0*/  LOP3.LUT R3, R44, 0xffffe000, RZ, 0xc0, !PT ;  /* 0xffffe0002c037812 */ /* 0x002fe200078ec0ff */
[----:B------:R-:W-:Y:S05]  /*85c0*/  WARPSYNC.ALL ;  /* 0x0000000000007948 */ /* 0x000fea0003800000 */
[----:B------:R-:W-:Y:S01]  /*85d0*/  R2UR UR4, R25 ;  /* 0x00000000190472ca */ /* 0x000fe200000e0000 */
[----:B------:R-:W-:Y:S01]  /*85e0*/  BSSY.RECONVERGENT B0, `(.L_x_132) ;  /* 0x0000061000007945 */ /* 0x000fe20003800200 */
[----:B------:R-:W-:Y:S02]  /*85f0*/  LOP3.LUT R20, R40, 0xffffe000, RZ, 0xc0, !PT ;  /* 0xffffe00028147812 */ /* 0x000fe400078ec0ff */
[----:B------:R-:W-:Y:S02]  /*8600*/  LOP3.LUT R21, R41, 0xffffe000, RZ, 0xc0, !PT ;  /* 0xffffe00029157812 */ /* 0x000fe400078ec0ff */
[----:B------:R-:W-:Y:S02]  /*8610*/  LOP3.LUT R26, R42, 0xffffe000, RZ, 0xc0, !PT ;  /* 0xffffe0002a1a7812 */ /* 0x000fe400078ec0ff */
[----:B------:R-:W-:Y:S02]  /*8620*/  ISETP.NE.AND P6, PT, R78, RZ, PT ;  /* 0x000000ff4e00720c */ /* 0x000fe40003fc5270 */
[----:B------:R-:W-:Y:S03]  /*8630*/  ISETP.NE.AND P0, PT, R58, RZ, PT ;  /* 0x000000ff3a00720c */ /* 0x000fe60003f05270 */
[----:B----4-:R-:W1:Y:S02]  /*8640*/  LDTM.x16 R4, tmem[UR4+0x20] ;  /* 0x00002004000479ee */ /* 0x010e640008240000 */
[C---:B-1----:R-:W-:Y:S01]  /*8650*/  FMUL R0, R24.reuse, R4 ;  /* 0x0000000418007220 */ /* 0x042fe20000400000 */
        /* <DEDUP_REMOVED lines=13> */
[C---:B------:R-:W-:Y:S01]  /*8730*/  FFMA R31, R27.reuse, R4, R2 ;  /* 0x000000041b1f7223 */ /* 0x040fe20000000002 */
[C---:B------:R-:W-:Y:S01]  /*8740*/  FMUL R2, R24.reuse, R9 ;  /* 0x0000000918027220 */ /* 0x040fe20000400000 */
[C---:B------:R-:W-:Y:S01]  /*8750*/  FMUL R9, R24.reuse, R16 ;  /* 0x0000001018097220 */ /* 0x040fe20000400000 */
[----:B------:R-:W-:Y:S01]  /*8760*/  F2FP.TF32.F32.PACK_B R30, R30 ;  /* 0x0000001eff1e723e */ /* 0x000fe200024050ff */
[----:B------:R-:W-:Y:S01]  /*8770*/  FFMA R16, R27, R20, R0 ;  /* 0x000000141b107223 */ /* 0x000fe20000000000 */
[----:B------:R-:W-:Y:S01]  /*8780*/  LOP3.LUT R0, R43, 0xffffe000, RZ, 0xc0, !PT ;  /* 0xffffe0002b007812 */ /* 0x000fe200078ec0ff */
[C---:B------:R-:W-:Y:S01]  /*8790*/  FMUL R3, R24.reuse, R10 ;  /* 0x0000000a18037220 */ /* 0x040fe20000400000 */
[----:B------:R-:W-:Y:S01]  /*87a0*/  F2FP.TF32.F32.PACK_B R31, R31 ;  /* 0x0000001fff1f723e */ /* 0x000fe200024050ff */
[C---:B------:R-:W-:Y:S01]  /*87b0*/  FMUL R4, R24.reuse, R11 ;  /* 0x0000000b18047220 */ /* 0x040fe20000400000 */
[----:B------:R-:W-:Y:S01]  /*87c0*/  F2FP.TF32.F32.PACK_B R16, R16 ;  /* 0x00000010ff10723e */ /* 0x000fe200024050ff */
[----:B------:R-:W-:Y:S01]  /*87d0*/  FMUL R10, R24, R17 ;  /* 0x00000011180a7220 */ /* 0x000fe20000400000 */
[C---:B------:R-:W-:Y:S01]  /*87e0*/  FFMA R17, R27.reuse, R21, R2 ;  /* 0x000000151b117223 */ /* 0x040fe20000000002 */
[----:B------:R-:W-:Y:S01]  /*87f0*/  LOP3.LUT R2, R32, 0xffffe000, RZ, 0xc0, !PT ;  /* 0xffffe00020027812 */ /* 0x000fe200078ec0ff */
[----:B------:R1:W-:Y:S01]  /*8800*/  STS.128 [R56+0x4000], R28 ;  /* 0x0040001c38007388 */ /* 0x0003e20000000c00 */
[C---:B------:R-:W-:Y:S01]  /*8810*/  FMUL R11, R24.reuse, R18 ;  /* 0x00000012180b7220 */ /* 0x040fe20000400000 */
[----:B------:R-:W-:Y:S01]  /*8820*/  FFMA R18, R27, R26, R3 ;  /* 0x0000001a1b127223 */ /* 0x000fe20000000003 */
[----:B------:R-:W-:Y:S01]  /*8830*/  LOP3.LUT R3, R33, 0xffffe000, RZ, 0xc0, !PT ;  /* 0xffffe00021037812 */ /* 0x000fe200078ec0ff */
[C---:B------:R-:W-:Y:S01]  /*8840*/  FMUL R12, R24.reuse, R19 ;  /* 0x00000013180c7220 */ /* 0x040fe20000400000 */
[----:B------:R-:W-:Y:S01]  /*8850*/  F2FP.TF32.F32.PACK_B R17, R17 ;  /* 0x00000011ff11723e */ /* 0x000fe200024050ff */
[----:B------:R-:W-:Y:S01]  /*8860*/  FFMA R19, R27, R0, R4 ;  /* 0x000000001b137223 */ /* 0x000fe20000000004 */
[----:B------:R-:W-:Y:S01]  /*8870*/  F2FP.TF32.F32.PACK_B R18, R18 ;  /* 0x00000012ff12723e */ /* 0x000fe200024050ff */
[----:B------:R-:W-:Y:S01]  /*8880*/  FMUL R6, R24, R13 ;  /* 0x0000000d18067220 */ /* 0x000fe20000400000 */
[----:B------:R-:W-:Y:S01]  /*8890*/  LOP3.LUT R13, R34, 0xffffe000, RZ, 0xc0, !PT ;  /* 0xffffe000220d7812 */ /* 0x000fe200078ec0ff */
[C---:B------:R-:W-:Y:S01]  /*88a0*/  FMUL R7, R24.reuse, R14 ;  /* 0x0000000e18077220 */ /* 0x040fe20000400000 */
[----:B------:R-:W-:Y:S01]  /*88b0*/  LOP3.LUT R14, R35, 0xffffe000, RZ, 0xc0, !PT ;  /* 0xffffe000230e7812 */ /* 0x000fe200078ec0ff */
[----:B------:R-:W-:Y:S01]  /*88c0*/  FMUL R8, R24, R15 ;  /* 0x0000000f18087220 */ /* 0x000fe20000400000 */
[----:B------:R-:W-:Y:S01]  /*88d0*/  F2FP.TF32.F32.PACK_B R19, R19 ;  /* 0x00000013ff13723e */ /* 0x000fe200024050ff */
[C---:B------:R-:W-:Y:S01]  /*88e0*/  FFMA R4, R27.reuse, R2, R5 ;  /* 0x000000021b047223 */ /* 0x040fe20000000005 */
[C---:B------:R-:W-:Y:S01]  /*88f0*/  FFMA R5, R27.reuse, R3, R6 ;  /* 0x000000031b057223 */ /* 0x040fe20000000006 */
[C---:B------:R-:W-:Y:S01]  /*8900*/  FFMA R6, R27.reuse, R13, R7 ;  /* 0x0000000d1b067223 */ /* 0x040fe20000000007 */
[----:B------:R-:W-:Y:S01]  /*8910*/  FFMA R7, R27, R14, R8 ;  /* 0x0000000e1b077223 */ /* 0x000fe20000000008 */
[----:B------:R1:W-:Y:S01]  /*8920*/  STS.128 [R71+0x4010], R16 ;  /* 0x0040101047007388 */ /* 0x0003e20000000c00 */
[----:B------:R-:W-:Y:S01]  /*8930*/  LOP3.LUT R0, R36, 0xffffe000, RZ, 0xc0, !PT ;  /* 0xffffe00024007812 */ /* 0x000fe200078ec0ff */
[----:B------:R-:W-:Y:S01]  /*8940*/  IMAD.U32 R14, RZ, RZ, UR40 ;  /* 0x00000028ff0e7e24 */ /* 0x000fe2000f8e00ff */
[----:B------:R-:W-:Y:S02]  /*8950*/  LOP3.LUT R2, R37, 0xffffe000, RZ, 0xc0, !PT ;  /* 0xffffe00025027812 */ /* 0x000fe400078ec0ff */
        /* <DEDUP_REMOVED lines=14> */
[----:B------:R-:W-:Y:S02]  /*8a40*/  F2FP.TF32.F32.PACK_B R11, R11 ;  /* 0x0000000bff0b723e */ /* 0x000fe400024050ff */
[----:B------:R-:W-:Y:S02]  /*8a50*/  @P6 LEA R14, R14, UR50, 0x3 ;  /* 0x000000320e0e6c11 */ /* 0x000fe4000f8e18ff */
[----:B------:R-:W-:Y:S01]  /*8a60*/  LEA R0, R81, UR50, 0x3 ;  /* 0x0000003251007c11 */ /* 0x000fe2000f8e18ff */
[----:B------:R1:W-:Y:S01]  /*8a70*/  STS.128 [R79+0x4030], R8 ;  /* 0x004030084f007388 */ /* 0x0003e20000000c00 */
[----:B------:R-:W-:Y:S01]  /*8a80*/  @P6 SHF.L.U32 R2, R55, 0x1f, RZ ;  /* 0x0000001f37026819 */ /* 0x000fe200000006ff */
[----:B------:R-:W-:Y:S05]  /*8a90*/  @P6 VIADD R14, R14, 0xb0 ;  /* 0x000000b00e0e6836 */ /* 0x000fea0000000000 */
[----:B------:R-:W-:Y:S01]  /*8aa0*/  @P6 PRMT R14, R84, 0x654, R14 ;  /* 0x00000654540e6816 */ /* 0x000fe2000000000e */
[----:B------:R-:W-:Y:S01]  /*8ab0*/  @!PT LDS RZ, [RZ] ;  /* 0x00000000fffff984 */ /* 0x000fe20000000800 */
[----:B------:R-:W-:Y:S01]  /*8ac0*/  @!PT LDS RZ, [RZ] ;  /* 0x00000000fffff984 */ /* 0x000fe20000000800 */
[----:B------:R-:W-:Y:S01]  /*8ad0*/  @!PT LDS RZ, [RZ] ;  /* 0x00000000fffff984 */ /* 0x000fe20000000800 */
[----:B------:R-:W-:Y:S01]  /*8ae0*/  @!PT LDS RZ, [RZ] ;  /* 0x00000000fffff984 */ /* 0x000fe20000000800 */
[----:B------:R3:W-:Y:S06]  /*8af0*/  MEMBAR.ALL.CTA ;  /* 0x0000000000007992 */ /* 0x0007ec0000008000 */
[----:B---3--:R-:W3:Y:S02]  /*8b00*/  FENCE.VIEW.ASYNC.S ;  /* 0x00000000000073c6 */ /* 0x008ee40000000000 */
[----:B---3--:R-:W-:Y:S06]  /*8b10*/  BAR.SYNC.DEFER_BLOCKING 0x1, 0x80 ;  /* 0x0042000000007b1d */ /* 0x008fec0000010000 */
[----:B------:R-:W-:Y:S05]  /*8b20*/  @P0 BRA `(.L_x_133) ;  /* 0x0000000000300947 */ /* 0x000fea0003800000 */
[----:B------:R-:W3:Y:S01]  /*8b30*/  LDCU.64 UR6, c[0x0][0x348] ;  /* 0x00006900ff0677ac */ /* 0x000ee20008000a00 */
[----:B------:R-:W-:Y:S02]  /*8b40*/  R2UR UR10, R76 ;  /* 0x000000004c0a72ca */ /* 0x000fe400000e0000 */
[----:B------:R-:W-:Y:S01]  /*8b50*/  R2UR UR11, R75 ;  /* 0x000000004b0b72ca */ /* 0x000fe200000e0000 */
[----:B------:R-:W-:Y:S01]  /*8b60*/  UIADD3 UR9, UPT, UPT, UR41, 0x20, URZ ;  /* 0x0000002029097890 */ /* 0x000fe2000fffe0ff */
[----:B------:R-:W-:Y:S01]  /*8b70*/  R2UR UR12, R73 ;  /* 0x00000000490c72ca */ /* 0x000fe200000e0000 */
[----:B------:R-:W-:Y:S01]  /*8b80*/  UIADD3 UR8, UPT, UPT, UR50, 0x4200, URZ ;  /* 0x0000420032087890 */ /* 0x000fe2000fffe0ff */
[----:B------:R-:W-:Y:S01]  /*8b90*/  R2UR UR13, R74 ;  /* 0x000000004a0d72ca */ /* 0x000fe200000e0000 */
[----:B---3--:R-:W-:Y:S04]  /*8ba0*/  UIADD3 UR4, UP0, UPT, UR6, 0x780, URZ ;  /* 0x0000078006047890 */ /* 0x008fe8000ff1e0ff */
[----:B------:R-:W-:Y:S09]  /*8bb0*/  UIADD3.X UR5, UPT, UPT, URZ, UR7, URZ, UP0, !UPT ;  /* 0x00000007ff057290 */ /* 0x000ff200087fe4ff */
[----:B------:R3:W-:Y:S01]  /*8bc0*/  UTMASTG.5D.IM2COL [UR8], [UR4] ;  /* 0x00000008040073b5 */ /* 0x0007e20008060000 */
[----:B------:R0:W-:Y:S01]  /*8bd0*/  UTMACMDFLUSH ;  /* 0x00000000000079b7 */ /* 0x0001e20000000000 */
[----:B---3--:R-:W-:Y:S04]  /*8be0*/  DEPBAR.LE SB0, 0x1 ;  /* 0x000080400000791a */ /* 0x008fe80000000000 */
.L_x_133:
[----:B------:R-:W-:Y:S05]  /*8bf0*/  BSYNC.RECONVERGENT B0 ;  /* 0x0000000000007941 */ /* 0x000fea0003800200 */
.L_x_132:
[----:B------:R-:W-:Y:S01]  /*8c00*/  BAR.SYNC.DEFER_BLOCKING 0x1, 0x80 ;  /* 0x0042000000007b1d */ /* 0x000fe20000010000 */
[----:B------:R-:W-:Y:S04]  /*8c10*/  UIADD3 UR4, UPT, UPT, UR40, 0x1, URZ ;  /* 0x0000000128047890 */ /* 0x000fe8000fffe0ff */
[----:B------:R-:W-:Y:S04]  /*8c20*/  UISETP.NE.AND UP0, UPT, UR4, 0x4, UPT ;  /* 0x000000040400788c */ /* 0x000fe8000bf05270 */
[----:B------:R-:W-:Y:S01]  /*8c30*/  USEL UR51, UR4, URZ, UP0 ;  /* 0x000000ff04337287 */ /* 0x000fe20008000000 */
[----:B------:R3:W-:Y:S01]  /*8c40*/  @P6 SYNCS.ARRIVE.TRANS64.RED.A1T0 RZ, [R14+URZ], RZ ;  /* 0x000000ff0eff69a7 */ /* 0x0007e200081004ff */
[----:B------:R-:W-:Y:S01]  /*8c50*/  BSSY B1, `(.L_x_134) ;  /* 0x0000017000017945 */ /* 0x000fe20003800000 */
[----:B------:R-:W4:Y:S02]  /*8c60*/  @P6 SYNCS.PHASECHK.TRANS64.TRYWAIT P0, [R0+URZ+0x90], R2 ;  /* 0x00009002000065a7 */ /* 0x000f2400080011ff */
[----:B----4-:R-:W-:Y:S01]  /*8c70*/  @P6 SEL R82, RZ, 0x1, !P0 ;  /* 0x00000001ff526807 */ /* 0x010fe20004000000 */
[----:B---3--:R-:W-:Y:S06]  /*8c80*/  @!P6 BRA `(.L_x_135) ;  /* 0x00000000004ce947 */ /* 0x008fec0003800000 */
[----:B------:R-:W-:Y:S01]  /*8c90*/  ISETP.NE.AND P0, PT, R82, RZ, PT ;  /* 0x000000ff5200720c */ /* 0x000fe20003f05270 */
[----:B------:R-:W-:Y:S01]  /*8ca0*/  BSSY B0, `(.L_x_136) ;  /* 0x000000b000007945 */ /* 0x000fe20003800000 */
[----:B------:R-:W-:Y:S11]  /*8cb0*/  ISETP.NE.AND P1, PT, R83, RZ, PT ;  /* 0x000000ff5300720c */ /* 0x000ff60003f25270 */
[----:B------:R-:W-:Y:S02]  /*8cc0*/  @!UPT UIADD3 URZ, UPT, UPT, URZ, URZ, URZ ;  /* 0x000000fffffff290 */ /* 0x000fe4000fffe0ff */
[C---:B-1----:R-:W-:Y:S01]  /*8cd0*/  @P1 IMAD R4, R81.reuse, 0x2000, R56 ;  /* 0x0000200051041824 */ /* 0x042fe200078e0238 */
[C---:B------:R-:W-:Y:S01]  /*8ce0*/  @P1 LEA R2, R81.reuse, R70, 0xd ;  /* 0x0000004651021211 */ /* 0x040fe200078e68ff */
[C---:B------:R-:W-:Y:S02]  /*8cf0*/  @P1 IMAD R3, R81.reuse, 0x2000, R71 ;  /* 0x0000200051031824 */ /* 0x040fe400078e0247 */
[----:B------:R-:W-:Y:S01]  /*8d00*/  @P1 IMAD R81, R81, 0x2000, R79 ;  /* 0x0000200051511824 */ /* 0x000fe200078e024f */
[----:B------:R-:W-:Y:S06]  /*8d10*/  @P0 BRA `(.L_x_137) ;  /* 0x00000000000c0947 */ /* 0x000fec0003800000 */
[----:B------:R-:W-:Y:S04]  /*8d20*/  SHF.L.U32 R5, R55, 0x1f, RZ ;  /* 0x0000001f37057819 */ /* 0x000fe800000006ff */
[----:B------:R-:W1:Y:S02]  /*8d30*/  SYNCS.PHASECHK.TRANS64.TRYWAIT P0, [R0+URZ+0x90], R5 ;  /* 0x00009005000075a7 */ /* 0x000e6400080011ff */
[----:B-1----:R-:W-:Y:S05]  /*8d40*/  @!P0 BRA `(.L_x_138) ;  /* 0x00000018001c8947 */ /* 0x002fea0003800000 */
.L_x_137:
[----:B------:R-:W-:Y:S05]  /*8d50*/  BSYNC B0 ;  /* 0x0000000000007941 */ /* 0x000fea0003800000 */
.L_x_136:
[----:B------:R-:W-:Y:S11]  /*8d60*/  ISETP.NE.AND P0, PT, R83, RZ, PT ;  /* 0x000000ff5300720c */ /* 0x000ff60003f05270 */
[----:B------:R-:W-:Y:S02]  /*8d70*/  @!UPT UIADD3 URZ, UPT, UPT, URZ, URZ, URZ ;  /* 0x000000fffffff290 */ /* 0x000fe4000fffe0ff */
[----:B------:R3:W4:Y:S04]  /*8d80*/  @P0 LDS.128 R44, [R4] ;  /* 0x00000000042c0984 */ /* 0x0007280000000c00 */
[----:B------:R3:W1:Y:S04]  /*8d90*/  @P0 LDS.128 R40, [R3+0x10] ;  /* 0x0000100003280984 */ /* 0x0006680000000c00 */
[----:B------:R3:W1:Y:S04]  /*8da0*/  @P0 LDS.128 R32, [R2+0x20] ;  /* 0x0000200002200984 */ /* 0x0006680000000c00 */
[----:B------:R3:W1:Y:S02]  /*8db0*/  @P0 LDS.128 R36, [R81+0x30] ;  /* 0x0000300051240984 */ /* 0x0006640000000c00 */
.L_x_135:
[----:B------:R-:W-:Y:S05]  /*8dc0*/  BSYNC B1 ;  /* 0x0000000000017941 */ /* 0x000fea0003800000 */
.L_x_134:
        /* <DEDUP_REMOVED lines=21> */
.L_x_139:
[----:B------:R-:W-:Y:S01]  /*8f20*/  ISETP.NE.AND P0, PT, R58, RZ, PT ;  /* 0x000000ff3a00720c */ /* 0x000fe20003f05270 */
[----:B------:R-:W-:Y:S05]  /*8f30*/  WARPSYNC.ALL ;  /* 0x0000000000007948 */ /* 0x000fea0003800000 */
[----:B------:R-:W-:Y:S01]  /*8f40*/  R2UR UR4, R25 ;  /* 0x00000000190472ca */ /* 0x000fe200000e0000 */
[----:B------:R-:W-:Y:S01]  /*8f50*/  VIADD R80, R80, 0x100 ;  /* 0x0000010050507836 */ /* 0x000fe20000000000 */
[----:B----4-:R-:W-:Y:S01]  /*8f60*/  LOP3.LUT R0, R44, 0xffffe000, RZ, 0xc0, !PT ;  /* 0xffffe0002c007812 */ /* 0x010fe200078ec0ff */
[----:B------:R-:W-:Y:S01]  /*8f70*/  BSSY.RECONVERGENT B0, `(.L_x_140) ;  /* 0x000005c000007945 */ /* 0x000fe20003800200 */
[----:B---3--:R-:W-:Y:S02]  /*8f80*/  LOP3.LUT R2, R45, 0xffffe000, RZ, 0xc0, !PT ;  /* 0xffffe0002d027812 */ /* 0x008fe400078ec0ff */
[----:B------:R-:W-:Y:S02]  /*8f90*/  LOP3.LUT R3, R46, 0xffffe000, RZ, 0xc0, !PT ;  /* 0xffffe0002e037812 */ /* 0x000fe400078ec0ff */
[----:B------:R-:W-:Y:S02]  /*8fa0*/  LOP3.LUT R20, R47, 0xffffe000, RZ, 0xc0, !PT ;  /* 0xffffe0002f147812 */ /* 0x000fe400078ec0ff */
[----:B------:R-:W-:Y:S02]  /*8fb0*/  LOP3.LUT R21, R40, 0xffffe000, RZ, 0xc0, !PT ;  /* 0xffffe00028157812 */ /* 0x000fe400078ec0ff */
[----:B------:R-:W-:Y:S01]  /*8fc0*/  LOP3.LUT R25, R41, 0xffffe000, RZ, 0xc0, !PT ;  /* 0xffffe00029197812 */ /* 0x000fe200078ec0ff */
[----:B------:R-:W1:Y:S01]  /*8fd0*/  LDTM.x16 R4, tmem[UR4+0x30] ;  /* 0x00003004000479ee */ /* 0x000e620008240000 */
[----:B------:R-:W-:Y:S01]  /*8fe0*/  LOP3.LUT R26, R42, 0xffffe000, RZ, 0xc0, !PT ;  /* 0xffffe0002a1a7812 */ /* 0x000fe200078ec0ff */
[----:B------:R-:W-:Y:S01]  /*8ff0*/  NOP ;  /* 0x0000000000007918 */ /* 0x000fe20000000000 */
[----:B------:R-:W-:Y:S02]  /*9000*/  LOP3.LUT R28, R43, 0xffffe000, RZ, 0xc0, !PT ;  /* 0xffffe0002b1c7812 */ /* 0x000fe400078ec0ff */
[----:B------:R-:W-:Y:S02]  /*9010*/  LOP3.LUT R80, R80, 0xfefffff8, RZ, 0xc0, !PT ;  /* 0xfefffff850507812 */ /* 0x000fe400078ec0ff */
[----:B------:R-:W-:Y:S02]  /*9020*/  LOP3.LUT R29, R32, 0xffffe000, RZ, 0xc0, !PT ;  /* 0xffffe000201d7812 */ /* 0x000fe400078ec0ff */
[----:B------:R-:W-:Y:S01]  /*9030*/  LOP3.LUT R30, R33, 0xffffe000, RZ, 0xc0, !PT ;  /* 0xffffe000211e7812 */ /* 0x000fe200078ec0ff */
[----:B-1----:R1:W-:Y:S01]  /*9040*/  SYNCS.ARRIVE.TRANS64.RED.A1T0 RZ, [R80+URZ], RZ ;  /* 0x000000ff50ff79a7 */ /* 0x0023e200081004ff */
[----:B------:R-:W-:Y:S02]  /*9050*/  LOP3.LUT R31, R34, 0xffffe000, RZ, 0xc0, !PT ;  /* 0xffffe000221f7812 */ /* 0x000fe400078ec0ff */
[----:B------:R-:W-:Y:S02]  /*9060*/  LOP3.LUT R32, R35, 0xffffe000, RZ, 0xc0, !PT ;  /* 0xffffe00023207812 */ /* 0x000fe400078ec0ff */
[----:B------:R-:W-:Y:S02]  /*9070*/  LOP3.LUT R33, R36, 0xffffe000, RZ, 0xc0, !PT ;  /* 0xffffe00024217812 */ /* 0x000fe400078ec0ff */
[----:B------:R-:W-:Y:S02]  /*9080*/  LOP3.LUT R34, R37, 0xffffe000, RZ, 0xc0, !PT ;  /* 0xffffe00025227812 */ /* 0x000fe400078ec0ff */
[----:B------:R-:W-:Y:S02]  /*9090*/  LOP3.LUT R35, R38, 0xffffe000, RZ, 0xc0, !PT ;  /* 0xffffe00026237812 */ /* 0x000fe400078ec0ff */
[----:B------:R-:W-:Y:S01]  /*90a0*/  LOP3.LUT R36, R39, 0xffffe000, RZ, 0xc0, !PT ;  /* 0xffffe00027247812 */ /* 0x000fe200078ec0ff */
[C---:B------:R-:W-:Y:S01]  /*90b0*/  FMUL R4, R24.reuse, R4 ;  /* 0x0000000418047220 */ /* 0x040fe20000400000 */
[C---:B------:R-:W-:Y:S01]  /*90c0*/  FMUL R5, R24.reuse, R5 ;  /* 0x0000000518057220 */ /* 0x040fe20000400000 */
[C---:B------:R-:W-:Y:S01]  /*90d0*/  FMUL R6, R24.reuse, R6 ;  /* 0x0000000618067220 */ /* 0x040fe20000400000 */
[C---:B------:R-:W-:Y:S01]  /*90e0*/  FMUL R7, R24.reuse, R7 ;  /* 0x0000000718077220 */ /* 0x040fe20000400000 */
[C---:B------:R-:W-:Y:S01]  /*90f0*/  FFMA R4, R27.reuse, R0, R4 ;  /* 0x000000001b047223 */ /* 0x040fe20000000004 */
[C---:B------:R-:W-:Y:S01]  /*9100*/  FFMA R5, R27.reuse, R2, R5 ;  /* 0x000000021b057223 */ /* 0x040fe20000000005 */
[C---:B------:R-:W-:Y:S01]  /*9110*/  FFMA R6, R27.reuse, R3, R6 ;  /* 0x000000031b067223 */ /* 0x040fe20000000006 */
[C---:B------:R-:W-:Y:S01]  /*9120*/  FFMA R7, R27.reuse, R20, R7 ;  /* 0x000000141b077223 */ /* 0x040fe20000000007 */
[C---:B------:R-:W-:Y:S01]  /*9130*/  FMUL R8, R24.reuse, R8 ;  /* 0x0000000818087220 */ /* 0x040fe20000400000 */
[C---:B------:R-:W-:Y:S01]  /*9140*/  FMUL R9, R24.reuse, R9 ;  /* 0x0000000918097220 */ /* 0x040fe20000400000 */
[C---:B------:R-:W-:Y:S01]  /*9150*/  FMUL R10, R24.reuse, R10 ;  /* 0x0000000a180a7220 */ /* 0x040fe20000400000 */
[C---:B------:R-:W-:Y:S01]  /*9160*/  FMUL R11, R24.reuse, R11 ;  /* 0x0000000b180b7220 */ /* 0x040fe20000400000 */
[----:B------:R-:W-:Y:S01]  /*9170*/  F2FP.TF32.F32.PACK_B R4, R4 ;  /* 0x00000004ff04723e */ /* 0x000fe200024050ff */
[C---:B------:R-:W-:Y:S01]  /*9180*/  FFMA R8, R27.reuse, R21, R8 ;  /* 0x000000151b087223 */ /* 0x040fe20000000008 */
[----:B------:R-:W-:Y:S01]  /*9190*/  F2FP.TF32.F32.PACK_B R5, R5 ;  /* 0x00000005ff05723e */ /* 0x000fe200024050ff */
[C---:B------:R-:W-:Y:S01]  /*91a0*/  FFMA R9, R27.reuse, R25, R9 ;  /* 0x000000191b097223 */ /* 0x040fe20000000009 */
[----:B------:R-:W-:Y:S01]  /*91b0*/  F2FP.TF32.F32.PACK_B R6, R6 ;  /* 0x00000006ff06723e */ /* 0x000fe200024050ff */
[C---:B------:R-:W-:Y:S01]  /*91c0*/  FFMA R10, R27.reuse, R26, R10 ;  /* 0x0000001a1b0a7223 */ /* 0x040fe2000000000a */
[----:B------:R-:W-:Y:S01]  /*91d0*/  F2FP.TF32.F32.PACK_B R7, R7 ;  /* 0x00000007ff07723e */ /* 0x000fe200024050ff */
[C---:B------:R-:W-:Y:S01]  /*91e0*/  FFMA R11, R27.reuse, R28, R11 ;  /* 0x0000001c1b0b7223 */ /* 0x040fe2000000000b */
[C---:B------:R-:W-:Y:S01]  /*91f0*/  FMUL R12, R24.reuse, R12 ;  /* 0x0000000c180c7220 */ /* 0x040fe20000400000 */
[----:B------:R-:W-:Y:S01]  /*9200*/  F2FP.TF32.F32.PACK_B R8, R8 ;  /* 0x00000008ff08723e */ /* 0x000fe200024050ff */
[C---:B------:R-:W-:Y:S01]  /*9210*/  FMUL R13, R24.reuse, R13 ;  /* 0x0000000d180d7220 */ /* 0x040fe20000400000 */
[----:B------:R1:W-:Y:S01]  /*9220*/  STS.128 [R56+0x6000], R4 ;  /* 0x0060000438007388 */ /* 0x0003e20000000c00 */
        /* <DEDUP_REMOVED lines=8> */
[C---:B------:R-:W-:Y:S01]  /*92b0*/  FFMA R15, R27.reuse, R32, R15 ;  /* 0x000000201b0f7223 */ /* 0x040fe2000000000f */
[C---:B------:R-:W-:Y:S01]  /*92c0*/  FMUL R16, R24.reuse, R16 ;  /* 0x0000001018107220 */ /* 0x040fe20000400000 */
[----:B------:R-:W-:Y:S01]  /*92d0*/  F2FP.TF32.F32.PACK_B R12, R12 ;  /* 0x0000000cff0c723e */ /* 0x000fe200024050ff */
[----:B------:R1:W-:Y:S01]  /*92e0*/  STS.128 [R71+0x6010], R8 ;  /* 0x0060100847007388 */ /* 0x0003e20000000c00 */
[C---:B------:R-:W-:Y:S01]  /*92f0*/  FMUL R17, R24.reuse, R17 ;  /* 0x0000001118117220 */ /* 0x040fe20000400000 */
[C---:B------:R-:W-:Y:S01]  /*9300*/  FMUL R18, R24.reuse, R18 ;  /* 0x0000001218127220 */ /* 0x040fe20000400000 */
[----:B------:R-:W-:Y:S01]  /*9310*/  FMUL R19, R24, R19 ;  /* 0x0000001318137220 */ /* 0x000fe20000400000 */
[----:B------:R-:W-:Y:S01]  /*9320*/  F2FP.TF32.F32.PACK_B R13, R13 ;  /* 0x0000000dff0d723e */ /* 0x000fe200024050ff */
[C---:B------:R-:W-:Y:S01]  /*9330*/  FFMA R16, R27.reuse, R33, R16 ;  /* 0x000000211b107223 */ /* 0x040fe20000000010 */
[----:B------:R-:W-:Y:S01]  /*9340*/  F2FP.TF32.F32.PACK_B R14, R14 ;  /* 0x0000000eff0e723e */ /* 0x000fe200024050ff */
[C---:B------:R-:W-:Y:S01]  /*9350*/  FFMA R17, R27.reuse, R34, R17 ;  /* 0x000000221b117223 */ /* 0x040fe20000000011 */
[----:B------:R-:W-:Y:S01]  /*9360*/  F2FP.TF32.F32.PACK_B R15, R15 ;  /* 0x0000000fff0f723e */ /* 0x000fe200024050ff */
[C---:B------:R-:W-:Y:S01]  /*9370*/  FFMA R18, R27.reuse, R35, R18 ;  /* 0x000000231b127223 */ /* 0x040fe20000000012 */
[----:B------:R-:W-:Y:S01]  /*9380*/  FFMA R19, R27, R36, R19 ;  /* 0x000000241b137223 */ /* 0x000fe20000000013 */
[----:B------:R-:W-:Y:S02]  /*9390*/  F2FP.TF32.F32.PACK_B R16, R16 ;  /* 0x00000010ff10723e */ /* 0x000fe400024050ff */
[----:B------:R1:W-:Y:S01]  /*93a0*/  STS.128 [R70+0x6020], R12 ;  /* 0x0060200c46007388 */ /* 0x0003e20000000c00 */
[----:B------:R-:W-:Y:S02]  /*93b0*/  F2FP.TF32.F32.PACK_B R17, R17 ;  /* 0x00000011ff11723e */ /* 0x000fe400024050ff */
        /* <DEDUP_REMOVED lines=23> */
.L_x_141:
[----:B------:R-:W-:Y:S05]  /*9530*/  BSYNC.RECONVERGENT B0 ;  /* 0x0000000000007941 */ /* 0x000fea0003800200 */
.L_x_140:
[----:B------:R-:W-:Y:S01]  /*9540*/  BAR.SYNC.DEFER_BLOCKING 0x1, 0x80 ;  /* 0x0042000000007b1d */ /* 0x000fe20000010000 */
[----:B------:R-:W-:Y:S01]  /*9550*/  UISETP.NE.AND UP0, UPT, UR54, -0x4, UPT ;  /* 0xfffffffc3600788c */ /* 0x000fe2000bf05270 */
[----:B------:R-:W-:Y:S08]  /*9560*/  IADD3 R22, PT, PT, R22, 0x1, RZ ;  /* 0x0000000116167810 */ /* 0x000ff00007ffe0ff */
[----:B------:R-:W-:Y:S05]  /*9570*/  BRA.U !UP0, `(.L_x_142) ;  /* 0x0000000108247547 */ /* 0x000fea000b800000 */
[----:B------:R-:W-:Y:S01]  /*9580*/  ISETP.NE.AND P0, PT, R78, RZ, PT ;  /* 0x000000ff4e00720c */ /* 0x000fe20003f05270 */
[----:B------:R-:W-:Y:S01]  /*9590*/  IMAD.U32 R0, RZ, RZ, UR51 ;  /* 0x00000033ff007e24 */ /* 0x000fe2000f8e00ff */
[----:B------:R-:W-:Y:S04]  /*95a0*/  UIADD3 UR4, UPT, UPT, UR51, 0x1, URZ ;  /* 0x0000000133047890 */ /* 0x000fe8000fffe0ff */
[----:B------:R-:W-:Y:S04]  /*95b0*/  UISETP.NE.AND UP0, UPT, UR4, 0x4, UPT ;  /* 0x000000040400788c */ /* 0x000fe8000bf05270 */
[----:B------:R-:W-:Y:S03]  /*95c0*/  USEL UR51, UR4, URZ, UP0 ;  /* 0x000000ff04337287 */ /* 0x000fe60008000000 */
[----:B------:R-:W-:Y:S05]  /*95d0*/  @P0 LEA R0, R0, UR50, 0x3 ;  /* 0x0000003200000c11 */ /* 0x000fea000f8e18ff */
[----:B------:R-:W-:Y:S05]  /*95e0*/  @P0 VIADD R0, R0, 0xb0 ;  /* 0x000000b000000836 */ /* 0x000fea0000000000 */
[----:B------:R-:W-:Y:S04]  /*95f0*/  @P0 PRMT R0, R84, 0x654, R0 ;  /* 0x0000065454000816 */ /* 0x000fe80000000000 */
[----:B------:R3:W-:Y:S03]  /*9600*/  @P0 SYNCS.ARRIVE.TRANS64.RED.A1T0 RZ, [R0+URZ], RZ ;  /* 0x000000ff00ff09a7 */ /* 0x0007e600081004ff */
.L_x_142:
[----:B------:R-:W-:Y:S01]  /*9610*/  R2UR UR5, R67 ;  /* 0x00000000430572ca */ /* 0x000fe200000e0000 */
[----:B------:R-:W-:Y:S01]  /*9620*/  UISETP.NE.AND UP0, UPT, UR63, URZ, UPT ;  /* 0x000000ff3f00728c */ /* 0x000fe2000bf05270 */
[----:B------:R-:W-:Y:S01]  /*9630*/  R2UR UR4, R68 ;  /* 0x00000000440472ca */ /* 0x000fe200000e0000 */
[----:B------:R-:W-:Y:S01]  /*9640*/  UIADD3 UR54, UPT, UPT, UR54, 0x4, URZ ;  /* 0x0000000436367890 */ /* 0x000fe2000fffe0ff */
[----:B------:R-:W-:Y:S02]  /*9650*/  R2UR UR53, R72 ;  /* 0x00000000483572ca */ /* 0x000fe400000e0000 */
[C---:B------:R-:W-:Y:S02]  /*9660*/  ISETP.NE.AND P0, PT, R22.reuse, 0x2, PT ;  /* 0x000000021600780c */ /* 0x040fe40003f05270 */
[----:B------:R-:W-:Y:S02]  /*9670*/  LOP3.LUT R53, R53, 0x1, RZ, 0x3c, !PT ;  /* 0x0000000135357812 */ /* 0x000fe400078e3cff */
[----:B---3--:R-:W-:Y:S02]  /*9680*/  SEL R0, RZ, 0x1, P0 ;  /* 0x00000001ff007807 */ /* 0x008fe40000000000 */
[----:B------:R-:W-:Y:S01]  /*9690*/  SEL R22, R22, RZ, P0 ;  /* 0x000000ff16167207 */ /* 0x000fe20000000000 */
[----:B------:R-:W-:Y:S01]  /*96a0*/  UIADD3 UR24, UPT, UPT, UR36, UR5, URZ ;  /* 0x0000000524187290 */ /* 0x000fe2000fffe0ff */
[----:B------:R-:W-:Y:S01]  /*96b0*/  LOP3.LUT R54, R54, R0, RZ, 0x3c, !PT ;  /* 0x0000000036367212 */ /* 0x000fe200078e3cff */
[----:B------:R-:W-:Y:S01]  /*96c0*/  UIADD3 UR52, UPT, UPT, UR37, UR4, URZ ;  /* 0x0000000425347290 */ /* 0x000fe2000fffe0ff */
[----:B------:R-:W-:Y:S11]  /*96d0*/  BRA.U UP0, `(.L_x_143) ;  /* 0xffffffc900507547 */ /* 0x000ff6000b83ffff */
[----:B------:R-:W-:-:S13]  /*96e0*/  R2UR UR4, R69 ;  /* 0x00000000450472ca */ /* 0x000fda00000e0000 */
[----:B------:R-:W-:-:S09]  /*96f0*/  UISETP.NE.AND UP0, UPT, UR4, URZ, UPT ;  /* 0x000000ff0400728c */ /* 0x000fd2000bf05270 */
[----:B------:R-:W-:Y:S05]  /*9700*/  BRA.U !UP0, `(.L_x_144) ;  /* 0x0000000108487547 */ /* 0x000fea000b800000 */
[----:B------:R-:W3:Y:S02]  /*9710*/  LDCU.64 UR4, c[0x0][0x990] ;  /* 0x00013200ff0477ac */ /* 0x000ee40008000a00 */
[----:B---3--:R-:W-:-:S04]  /*9720*/  UISETP.NE.U32.AND UP0, UPT, UR4, URZ, UPT ;  /* 0x000000ff0400728c */ /* 0x008fc8000bf05070 */
[----:B------:R-:W-:-:S09]  /*9730*/  UISETP.NE.AND.EX UP0, UPT, UR5, URZ, UPT, UP0 ;  /* 0x000000ff0500728c */ /* 0x000fd2000bf05300 */
[----:B------:R-:W-:Y:S05]  /*9740*/  BRA.U UP0, `(.L_x_145) ;  /* 0x00000001000c7547 */ /* 0x000fea000b800000 */
[----:B------:R-:W-:-:S13]  /*9750*/  FSETP.NEU.AND P0, PT, R27, RZ, PT ;  /* 0x000000ff1b00720b */ /* 0x000fda0003f0d000 */
[----:B------:R-:W-:Y:S05]  /*9760*/  @!P0 EXIT ;  /* 0x000000000000894d */ /* 0x000fea0003800000 */
[----:B------:R-:W-:Y:S05]  /*9770*/  BRA `(.L_x_144) ;  /* 0x00000000002c7947 */ /* 0x000fea0003800000 */
.L_x_145:
[----:B------:R-:W-:Y:S01]  /*9780*/  ISETP.NE.AND P0, PT, R77, RZ, PT ;  /* 0x000000ff4d00720c */ /* 0x000fe20003f05270 */
[----:B------:R-:W-:-:S12]  /*9790*/  BSSY.RECONVERGENT B0, `(.L_x_144) ;  /* 0x0000009000007945 */ /* 0x000fd80003800200 */
[----:B------:R-:W-:Y:S05]  /*97a0*/  @P0 BRA `(.L_x_146) ;  /* 0x0000000000140947 */ /* 0x000fea0003800000 */
[----:B------:R-:W3:Y:S02]  /*97b0*/  LDCU.64 UR4, c[0x0][0x988] ;  /* 0x00013100ff0477ac */ /* 0x000ee40008000a00 */
[----:B---3--:R-:W-:-:S04]  /*97c0*/  ISETP.NE.U32.AND P0, PT, RZ, UR4, PT ;  /* 0x00000004ff007c0c */ /* 0x008fc8000bf05070 */
[----:B------:R-:W-:-:S13]  /*97d0*/  ISETP.NE.AND.EX P0, PT, RZ, UR5, PT, P0 ;  /* 0x00000005ff007c0c */ /* 0x000fda000bf05300 */
[----:B------:R-:W-:Y:S05]  /*97e0*/  @!P0 EXIT ;  /* 0x000000000000894d */ /* 0x000fea0003800000 */
[----:B------:R-:W-:Y:S05]  /*97f0*/  BRA `(.L_x_147) ;  /* 0x0000000000087947 */ /* 0x000fea0003800000 */
.L_x_146:
[----:B------:R-:W-:-:S13]  /*9800*/  FSETP.NEU.AND P0, PT, R27, RZ, PT ;  /* 0x000000ff1b00720b */ /* 0x000fda0003f0d000 */
[----:B------:R-:W-:Y:S05]  /*9810*/  @!P0 EXIT ;  /* 0x000000000000894d */ /* 0x000fea0003800000 */
.L_x_147:
[----:B------:R-:W-:Y:S05]  /*9820*/  BSYNC.RECONVERGENT B0 ;  /* 0x0000000000007941 */ /* 0x000fea0003800200 */
.L_x_144:
[----:B------:R-:W3:Y:S01]  /*9830*/  S2UR UR5, SR_CgaCtaId ;  /* 0x00000000000579c3 */ /* 0x000ee20000008800 */
[----:B------:R-:W-:Y:S01]  /*9840*/  ULEA UR4, UR51, UR50, 0x3 ;  /* 0x0000003233047291 */ /* 0x000fe2000f8e18ff */
[----:B------:R-:W-:-:S04]  /*9850*/  DEPBAR.LE SB0, 0x0 ;  /* 0x000080000000791a */ /* 0x000fc80000000000 */
[----:B------:R-:W-:-:S04]  /*9860*/  UIADD3 UR4, UPT, UPT, UR4, 0xb0, URZ ;  /* 0x000000b004047890 */ /* 0x000fc8000fffe0ff */
[----:B---3--:R-:W-:-:S09]  /*9870*/  UPRMT UR4, UR5, 0x654, UR4 ;  /* 0x0000065405047896 */ /* 0x008fd20008000004 */
[----:B------:R-:W-:Y:S01]  /*9880*/  SYNCS.ARRIVE.TRANS64.RED.A1T0 RZ, [UR4], RZ ;  /* 0x000000ffffff79a7 */ /* 0x000fe20008100404 */
[----:B------:R-:W-:Y:S05]  /*9890*/  EXIT ;  /* 0x000000000000794d */ /* 0x000fea0003800000 */
.L_x_25:
[----:B------:R-:W-:Y:S07]  /*98a0*/  MOV R0, UR9 ;  /* 0x0000000900007c02 */ /* 0x000fee0008000f00 */
.L_x_148:
[----:B--2---:R2:W3:Y:S02]  /*98b0*/  SYNCS.PHASECHK.TRANS64.TRYWAIT P0, [R0+URZ+0x48], R4 ;  /* 0x00004804000075a7 */ /* 0x0044e400080011ff */
[----:B---3--:R-:W-:Y:S05]  /*98c0*/  @!P0 NANOSLEEP.SYNCS 0x989680 ;  /* 0x009896800000895d */ /* 0x008fea0003900000 */
[----:B------:R-:W3:Y:S02]  /*98d0*/  @!P0 SYNCS.PHASECHK.TRANS64 P0, [R0+URZ+0x48], R4 ;  /* 0x00004804000085a7 */ /* 0x000ee400080010ff */
[----:B---3--:R-:W-:Y:S05]  /*98e0*/  @!P0 BRA `(.L_x_148) ;  /* 0xfffffffc00f08947 */ /* 0x008fea000383ffff */
[----:B------:R-:W-:Y:S05]  /*98f0*/  BRA `(.L_x_24) ;  /* 0xffffff8000f07947 */ /* 0x000fea000383ffff */
.L_x_32:
[----:B------:R-:W-:Y:S07]  /*9900*/  MOV R0, UR9 ;  /* 0x0000000900007c02 */ /* 0x000fee0008000f00 */
.L_x_149:
[----:B-1----:R1:W2:Y:S02]  /*9910*/  SYNCS.PHASECHK.TRANS64.TRYWAIT P0, [R0+URZ+0x48], R4 ;  /* 0x00004804000075a7 */ /* 0x0022a400080011ff */
[----:B--2---:R-:W-:Y:S05]  /*9920*/  @!P0 NANOSLEEP.SYNCS 0x989680 ;  /* 0x009896800000895d */ /* 0x004fea0003900000 */
[----:B------:R-:W2:Y:S02]  /*9930*/  @!P0 SYNCS.PHASECHK.TRANS64 P0, [R0+URZ+0x48], R4 ;  /* 0x00004804000085a7 */ /* 0x000ea400080010ff */
[----:B--2---:R-:W-:Y:S05]  /*9940*/  @!P0 BRA `(.L_x_149) ;  /* 0xfffffffc00f08947 */ /* 0x004fea000383ffff */
[----:B------:R-:W-:Y:S05]  /*9950*/  BRA `(.L_x_31) ;  /* 0xffffff8800947947 */ /* 0x000fea000383ffff */
.L_x_37:
[----:B-1----:R-:W-:-:S07]  /*9960*/  MOV R0, UR30 ;  /* 0x0000001e00007c02 */ /* 0x002fce0008000f00 */
.L_x_150:
[----:B-1----:R1:W2:Y:S02]  /*9970*/  SYNCS.PHASECHK.TRANS64.TRYWAIT P0, [R0+URZ+0xe0], R3 ;  /* 0x0000e003000075a7 */ /* 0x0022a400080011ff */
[----:B--2---:R-:W-:Y:S05]  /*9980*/  @!P0 NANOSLEEP.SYNCS 0x989680 ;  /* 0x009896800000895d */ /* 0x004fea0003900000 */
[----:B------:R-:W2:Y:S02]  /*9990*/  @!P0 SYNCS.PHASECHK.TRANS64 P0, [R0+URZ+0xe0], R3 ;  /* 0x0000e003000085a7 */ /* 0x000ea400080010ff */
[----:B--2---:R-:W-:Y:S05]  /*99a0*/  @!P0 BRA `(.L_x_150) ;  /* 0xfffffffc00f08947 */ /* 0x004fea000383ffff */
[----:B------:R-:W-:Y:S05]  /*99b0*/  BRA `(.L_x_151) ;  /* 0xffffff8c00787947 */ /* 0x000fea000383ffff */
.L_x_41:
[----:B------:R-:W-:-:S07]  /*99c0*/  MOV R0, UR4 ;  /* 0x0000000400007c02 */ /* 0x000fce0008000f00 */
.L_x_152:
[----:B-1----:R1:W2:Y:S02]  /*99d0*/  SYNCS.PHASECHK.TRANS64.TRYWAIT P0, [R0+URZ], R2 ;  /* 0x00000002000075a7 */ /* 0x0022a400080011ff */
[----:B--2---:R-:W-:Y:S05]  /*99e0*/  @!P0 NANOSLEEP.SYNCS 0x989680 ;  /* 0x009896800000895d */ /* 0x004fea0003900000 */
[----:B------:R-:W2:Y:S02]  /*99f0*/  @!P0 SYNCS.PHASECHK.TRANS64 P0, [R0+URZ], R2 ;  /* 0x00000002000085a7 */ /* 0x000ea400080010ff */
[----:B--2---:R-:W-:Y:S05]  /*9a00*/  @!P0 BRA `(.L_x_152) ;  /* 0xfffffffc00f08947 */ /* 0x004fea000383ffff */
[----:B------:R-:W-:Y:S05]  /*9a10*/  BRA `(.L_x_153) ;  /* 0xffffff9400107947 */ /* 0x000fea000383ffff */
.L_x_42:
[----:B------:R-:W-:-:S07]  /*9a20*/  MOV R0, UR5 ;  /* 0x0000000500007c02 */ /* 0x000fce0008000f00 */
.L_x_154:
[----:B-1----:R1:W2:Y:S02]  /*9a30*/  SYNCS.PHASECHK.TRANS64.TRYWAIT P0, [R0+URZ], R2 ;  /* 0x00000002000075a7 */ /* 0x0022a400080011ff */
[----:B--2---:R-:W-:Y:S05]  /*9a40*/  @!P0 NANOSLEEP.SYNCS 0x989680 ;  /* 0x009896800000895d */ /* 0x004fea0003900000 */
[----:B------:R-:W2:Y:S02]  /*9a50*/  @!P0 SYNCS.PHASECHK.TRANS64 P0, [R0+URZ], R2 ;  /* 0x00000002000085a7 */ /* 0x000ea400080010ff */
[----:B--2---:R-:W-:Y:S05]  /*9a60*/  @!P0 BRA `(.L_x_154) ;  /* 0xfffffffc00f08947 */ /* 0x004fea000383ffff */
[----:B------:R-:W-:Y:S05]  /*9a70*/  BRA `(.L_x_155) ;  /* 0xffffff9400207947 */ /* 0x000fea000383ffff */
.L_x_43:
[----:B------:R-:W-:-:S07]  /*9a80*/  MOV R0, UR5 ;  /* 0x0000000500007c02 */ /* 0x000fce0008000f00 */
.L_x_156:
[----:B-1----:R1:W2:Y:S02]  /*9a90*/  SYNCS.PHASECHK.TRANS64.TRYWAIT P0, [R0+URZ], R2 ;  /* 0x00000002000075a7 */ /* 0x0022a400080011ff */
[----:B--2---:R-:W-:Y:S05]  /*9aa0*/  @!P0 NANOSLEEP.SYNCS 0x989680 ;  /* 0x009896800000895d */ /* 0x004fea0003900000 */
[----:B------:R-:W2:Y:S02]  /*9ab0*/  @!P0 SYNCS.PHASECHK.TRANS64 P0, [R0+URZ], R2 ;  /* 0x00000002000085a7 */ /* 0x000ea400080010ff */
[----:B--2---:R-:W-:Y:S05]  /*9ac0*/  @!P0 BRA `(.L_x_156) ;  /* 0xfffffffc00f08947 */ /* 0x004fea000383ffff */
[----:B------:R-:W-:Y:S05]  /*9ad0*/  BRA `(.L_x_157) ;  /* 0xffffff9400307947 */ /* 0x000fea000383ffff */
.L_x_44:
[----:B------:R-:W-:-:S07]  /*9ae0*/  MOV R0, UR5 ;  /* 0x0000000500007c02 */ /* 0x000fce0008000f00 */
.L_x_158:
[----:B-1----:R1:W2:Y:S02]  /*9af0*/  SYNCS.PHASECHK.TRANS64.TRYWAIT P0, [R0+URZ], R2 ;  /* 0x00000002000075a7 */ /* 0x0022a400080011ff */
[----:B--2---:R-:W-:Y:S05]  /*9b00*/  @!P0 NANOSLEEP.SYNCS 0x989680 ;  /* 0x009896800000895d */ /* 0x004fea0003900000 */
[----:B------:R-:W2:Y:S02]  /*9b10*/  @!P0 SYNCS.PHASECHK.TRANS64 P0, [R0+URZ], R2 ;  /* 0x00000002000085a7 */ /* 0x000ea400080010ff */
[----:B--2---:R-:W-:Y:S05]  /*9b20*/  @!P0 BRA `(.L_x_158) ;  /* 0xfffffffc00f08947 */ /* 0x004fea000383ffff */
[----:B------:R-:W-:Y:S05]  /*9b30*/  BRA `(.L_x_159) ;  /* 0xffffff9400407947 */ /* 0x000fea000383ffff */
.L_x_45:
[----:B------:R-:W-:-:S07]  /*9b40*/  MOV R0, UR5 ;  /* 0x0000000500007c02 */ /* 0x000fce0008000f00 */
.L_x_160:
[----:B-1----:R1:W2:Y:S02]  /*9b50*/  SYNCS.PHASECHK.TRANS64.TRYWAIT P0, [R0+URZ], R2 ;  /* 0x00000002000075a7 */ /* 0x0022a400080011ff */
[----:B--2---:R-:W-:Y:S05]  /*9b60*/  @!P0 NANOSLEEP.SYNCS 0x989680 ;  /* 0x009896800000895d */ /* 0x004fea0003900000 */
[----:B------:R-:W2:Y:S02]  /*9b70*/  @!P0 SYNCS.PHASECHK.TRANS64 P0, [R0+URZ], R2 ;  /* 0x00000002000085a7 */ /* 0x000ea400080010ff */
[----:B--2---:R-:W-:Y:S05]  /*9b80*/  @!P0 BRA `(.L_x_160) ;  /* 0xfffffffc00f08947 */ /* 0x004fea000383ffff */
[----:B------:R-:W-:Y:S05]  /*9b90*/  BRA `(.L_x_161) ;  /* 0xffffff9400507947 */ /* 0x000fea000383ffff */
.L_x_46:
[----:B------:R-:W-:-:S07]  /*9ba0*/  MOV R0, UR5 ;  /* 0x0000000500007c02 */ /* 0x000fce0008000f00 */
.L_x_162:
[----:B-1----:R1:W2:Y:S02]  /*9bb0*/  SYNCS.PHASECHK.TRANS64.TRYWAIT P0, [R0+URZ], R2 ;  /* 0x00000002000075a7 */ /* 0x0022a400080011ff */
[----:B--2---:R-:W-:Y:S05]  /*9bc0*/  @!P0 NANOSLEEP.SYNCS 0x989680 ;  /* 0x009896800000895d */ /* 0x004fea0003900000 */
[----:B------:R-:W2:Y:S02]  /*9bd0*/  @!P0 SYNCS.PHASECHK.TRANS64 P0, [R0+URZ], R2 ;  /* 0x00000002000085a7 */ /* 0x000ea400080010ff */
[----:B--2---:R-:W-:Y:S05]  /*9be0*/  @!P0 BRA `(.L_x_162) ;  /* 0xfffffffc00f08947 */ /* 0x004fea000383ffff */
[----:B------:R-:W-:Y:S05]  /*9bf0*/  BRA `(.L_x_163) ;  /* 0xffffff9400607947 */ /* 0x000fea000383ffff */
.L_x_47:
[----:B------:R-:W-:-:S07]  /*9c00*/  MOV R0, UR5 ;  /* 0x0000000500007c02 */ /* 0x000fce0008000f00 */
.L_x_164:
[----:B-1----:R1:W2:Y:S02]  /*9c10*/  SYNCS.PHASECHK.TRANS64.TRYWAIT P0, [R0+URZ], R2 ;  /* 0x00000002000075a7 */ /* 0x0022a400080011ff */
[----:B--2---:R-:W-:Y:S05]  /*9c20*/  @!P0 NANOSLEEP.SYNCS 0x989680 ;  /* 0x009896800000895d */ /* 0x004fea0003900000 */
[----:B------:R-:W2:Y:S02]  /*9c30*/  @!P0 SYNCS.PHASECHK.TRANS64 P0, [R0+URZ], R2 ;  /* 0x00000002000085a7 */ /* 0x000ea400080010ff */
[----:B--2---:R-:W-:Y:S05]  /*9c40*/  @!P0 BRA `(.L_x_164) ;  /* 0xfffffffc00f08947 */ /* 0x004fea000383ffff */
[----:B------:R-:W-:Y:S05]  /*9c50*/  BRA `(.L_x_165) ;  /* 0xffffff9400707947 */ /* 0x000fea000383ffff */
.L_x_48:
[----:B------:R-:W-:-:S07]  /*9c60*/  MOV R0, UR5 ;  /* 0x0000000500007c02 */ /* 0x000fce0008000f00 */
.L_x_166:
[----:B-1----:R1:W2:Y:S02]  /*9c70*/  SYNCS.PHASECHK.TRANS64.TRYWAIT P0, [R0+URZ], R2 ;  /* 0x00000002000075a7 */ /* 0x0022a400080011ff */
[----:B--2---:R-:W-:Y:S05]  /*9c80*/  @!P0 NANOSLEEP.SYNCS 0x989680 ;  /* 0x009896800000895d */ /* 0x004fea0003900000 */
[----:B------:R-:W2:Y:S02]  /*9c90*/  @!P0 SYNCS.PHASECHK.TRANS64 P0, [R0+URZ], R2 ;  /* 0x00000002000085a7 */ /* 0x000ea400080010ff */
[----:B--2---:R-:W-:Y:S05]  /*9ca0*/  @!P0 BRA `(.L_x_166) ;  /* 0xfffffffc00f08947 */ /* 0x004fea000383ffff */
[----:B------:R-:W-:Y:S05]  /*9cb0*/  BRA `(.L_x_167) ;  /* 0xffffff9400807947 */ /* 0x000fea000383ffff */
.L_x_51:
[----:B------:R-:W-:-:S07]  /*9cc0*/  MOV R4, UR4 ;  /* 0x0000000400047c02 */ /* 0x000fce0008000f00 */
.L_x_168:
[----:B--2---:R2:W3:Y:S02]  /*9cd0*/  SYNCS.PHASECHK.TRANS64.TRYWAIT P1, [R4+URZ+0xe8], R6 ;  /* 0x0000e806040075a7 */ /* 0x0044e400080211ff */
[----:B---3--:R-:W-:Y:S05]  /*9ce0*/  @!P1 NANOSLEEP.SYNCS 0x989680 ;  /* 0x009896800000995d */ /* 0x008fea0003900000 */
[----:B------:R-:W3:Y:S02]  /*9cf0*/  @!P1 SYNCS.PHASECHK.TRANS64 P1, [R4+URZ+0xe8], R6 ;  /* 0x0000e806040095a7 */ /* 0x000ee400080210ff */
[----:B---3--:R-:W-:Y:S05]  /*9d00*/  @!P1 BRA `(.L_x_168) ;  /* 0xfffffffc00f09947 */ /* 0x008fea000383ffff */
[----:B------:R-:W-:Y:S05]  /*9d10*/  BRA `(.L_x_169) ;  /* 0xffffff9400f07947 */ /* 0x000fea000383ffff */
.L_x_52:
[----:B--2---:R-:W-:-:S07]  /*9d20*/  MOV R4, UR4 ;  /* 0x0000000400047c02 */ /* 0x004fce0008000f00 */
.L_x_170:
[----:B--2---:R2:W3:Y:S02]  /*9d30*/  SYNCS.PHASECHK.TRANS64.TRYWAIT P1, [R4+URZ+0xe0], R5 ;  /* 0x0000e005040075a7 */ /* 0x0044e400080211ff */
[----:B---3--:R-:W-:Y:S05]  /*9d40*/  @!P1 NANOSLEEP.SYNCS 0x989680 ;  /* 0x009896800000995d */ /* 0x008fea0003900000 */
[----:B------:R-:W3:Y:S02]  /*9d50*/  @!P1 SYNCS.PHASECHK.TRANS64 P1, [R4+URZ+0xe0], R5 ;  /* 0x0000e005040095a7 */ /* 0x000ee400080210ff */
[----:B---3--:R-:W-:Y:S05]  /*9d60*/  @!P1 BRA `(.L_x_170) ;  /* 0xfffffffc00f09947 */ /* 0x008fea000383ffff */
[----:B------:R-:W-:Y:S05]  /*9d70*/  BRA `(.L_x_171) ;  /* 0xffffff9400f87947 */ /* 0x000fea000383ffff */
.L_x_62:
[----:B--2---:R-:W-:-:S04]  /*9d80*/  MOV R5, UR5 ;  /* 0x0000000500057c02 */ /* 0x004fc80008000f00 */
[----:B------:R2:W3:Y:S03]  /*9d90*/  SYNCS.PHASECHK.TRANS64.TRYWAIT P0, [R5+URZ+0x8], R6 ;  /* 0x00000806050075a7 */ /* 0x0004e600080011ff */
[----:B---3--:R-:W-:Y:S05]  /*9da0*/  @!P0 NANOSLEEP.SYNCS 0x989680 ;  /* 0x009896800000895d */ /* 0x008fea0003900000 */
[----:B------:R-:W3:Y:S02]  /*9db0*/  @!P0 SYNCS.PHASECHK.TRANS64 P0, [R5+URZ+0x8], R6 ;  /* 0x00000806050085a7 */ /* 0x000ee400080010ff */
[----:B---3--:R-:W-:Y:S05]  /*9dc0*/  @!P0 BRA `(.L_x_62) ;  /* 0xfffffffc00ec8947 */ /* 0x008fea000383ffff */
[----:B------:R-:W-:Y:S05]  /*9dd0*/  BRA `(.L_x_61) ;  /* 0xffffff9800c47947 */ /* 0x000fea000383ffff */
.L_x_64:
[----:B------:R-:W-:Y:S01]  /*9de0*/  BSSY B0, `(.L_x_172) ;  /* 0x0000006000007945 */ /* 0x000fe20003800000 */
[----:B------:R-:W-:-:S07]  /*9df0*/  MOV R15, 0xffffffff ;  /* 0xffffffff000f7802 */ /* 0x000fce0000000f00 */
[----:B-12--5:R-:W-:Y:S05]  /*9e00*/  WARPSYNC.COLLECTIVE R15, `(.L_x_173) ;  /* 0x000000000f0c7348 */ /* 0x026fea0003c00000 */
[----:B------:R-:W-:Y:S02]  /*9e10*/  ELECT P6, UR79, PT ;  /* 0x00000000004f782f */ /* 0x000fe400038c0000 */
[----:B------:R-:W-:Y:S01]  /*9e20*/  MOV R14, UR79 ;  /* 0x0000004f000e7c02 */ /* 0x000fe20008000f00 */
[----:B-12--5:R-:W-:Y:S10]  /*9e30*/  ENDCOLLECTIVE ;  /* 0x000000000000791b */ /* 0x026ff40003800000 */
.L_x_173:
[----:B------:R-:W-:Y:S05]  /*9e40*/  BSYNC B0 ;  /* 0x0000000000007941 */ /* 0x000fea0003800000 */
.L_x_172:
[----:B------:R-:W-:Y:S01]  /*9e50*/  PLOP3.LUT P0, PT, P6, PT, PT, 0x80, 0x8 ;  /* 0x000000000008781c */ /* 0x000fe2000370f070 */
[----:B------:R-:W-:-:S12]  /*9e60*/  BRA `(.L_x_174) ;  /* 0xffffff9800f07947 */ /* 0x000fd8000383ffff */
.L_x_66:
[----:B--2---:R-:W-:-:S04]  /*9e70*/  MOV R3, UR5 ;  /* 0x0000000500037c02 */ /* 0x004fc80008000f00 */
[----:B------:R2:W3:Y:S03]  /*9e80*/  SYNCS.PHASECHK.TRANS64.TRYWAIT P0, [R3+URZ+0x8], R4 ;  /* 0x00000804030075a7 */ /* 0x0004e600080011ff */
[----:B---3--:R-:W-:Y:S05]  /*9e90*/  @!P0 NANOSLEEP.SYNCS 0x989680 ;  /* 0x009896800000895d */ /* 0x008fea0003900000 */
[----:B------:R-:W3:Y:S02]  /*9ea0*/  @!P0 SYNCS.PHASECHK.TRANS64 P0, [R3+URZ+0x8], R4 ;  /* 0x00000804030085a7 */ /* 0x000ee400080010ff */
[----:B---3--:R-:W-:Y:S05]  /*9eb0*/  @!P0 BRA `(.L_x_66) ;  /* 0xfffffffc00ec8947 */ /* 0x008fea000383ffff */
[----:B------:R-:W-:Y:S05]  /*9ec0*/  BRA `(.L_x_65) ;  /* 0xffffff9800f47947 */ /* 0x000fea000383ffff */
.L_x_67:
[----:B------:R-:W-:-:S07]  /*9ed0*/  MOV R4, UR20 ;  /* 0x0000001400047c02 */ /* 0x000fce0008000f00 */
.L_x_175:
[----:B-1----:R1:W2:Y:S02]  /*9ee0*/  SYNCS.PHASECHK.TRANS64.TRYWAIT P0, [R4+URZ+0xe0], R5 ;  /* 0x0000e005040075a7 */ /* 0x0022a400080011ff */
[----:B--2---:R-:W-:Y:S05]  /*9ef0*/  @!P0 NANOSLEEP.SYNCS 0x989680 ;  /* 0x009896800000895d */ /* 0x004fea0003900000 */
[----:B------:R-:W2:Y:S02]  /*9f00*/  @!P0 SYNCS.PHASECHK.TRANS64 P0, [R4+URZ+0xe0], R5 ;  /* 0x0000e005040085a7 */ /* 0x000ea400080010ff */
[----:B--2---:R-:W-:Y:S05]  /*9f10*/  @!P0 BRA `(.L_x_175) ;  /* 0xfffffffc00f08947 */ /* 0x004fea000383ffff */
[----:B------:R-:W-:Y:S05]  /*9f20*/  BRA `(.L_x_176) ;  /* 0xffffff9c00f07947 */ /* 0x000fea000383ffff */
.L_x_69:
[----:B------:R-:W-:-:S07]  /*9f30*/  MOV R4, UR25 ;  /* 0x0000001900047c02 */ /* 0x000fce0008000f00 */
.L_x_177:
[----:B-1----:R1:W2:Y:S02]  /*9f40*/  SYNCS.PHASECHK.TRANS64.TRYWAIT P0, [R4+URZ+0x100], R5 ;  /* 0x00010005040075a7 */ /* 0x0022a400080011ff */
[----:B--2---:R-:W-:Y:S05]  /*9f50*/  @!P0 NANOSLEEP.SYNCS 0x989680 ;  /* 0x009896800000895d */ /* 0x004fea0003900000 */
[----:B------:R-:W2:Y:S02]  /*9f60*/  @!P0 SYNCS.PHASECHK.TRANS64 P0, [R4+URZ+0x100], R5 ;  /* 0x00010005040085a7 */ /* 0x000ea400080010ff */
[----:B--2---:R-:W-:Y:S05]  /*9f70*/  @!P0 BRA `(.L_x_177) ;  /* 0xfffffffc00f08947 */ /* 0x004fea000383ffff */
[----:B------:R-:W-:Y:S05]  /*9f80*/  BRA `(.L_x_68) ;  /* 0xffffffa000107947 */ /* 0x000fea000383ffff */
.L_x_73:
[----:B-1----:R-:W-:Y:S07]  /*9f90*/  MOV R4, UR18 ;  /* 0x0000001200047c02 */ /* 0x002fee0008000f00 */
.L_x_178:
[----:B-1----:R1:W2:Y:S02]  /*9fa0*/  SYNCS.PHASECHK.TRANS64.TRYWAIT P0, [R4+URZ], R6 ;  /* 0x00000006040075a7 */ /* 0x0022a400080011ff */
[----:B--2---:R-:W-:Y:S05]  /*9fb0*/  @!P0 NANOSLEEP.SYNCS 0x989680 ;  /* 0x009896800000895d */ /* 0x004fea0003900000 */
[----:B------:R-:W2:Y:S02]  /*9fc0*/  @!P0 SYNCS.PHASECHK.TRANS64 P0, [R4+URZ], R6 ;  /* 0x00000006040085a7 */ /* 0x000ea400080010ff */
[----:B--2---:R-:W-:Y:S05]  /*9fd0*/  @!P0 BRA `(.L_x_178) ;  /* 0xfffffffc00f08947 */ /* 0x004fea000383ffff */
[----:B------:R-:W-:Y:S05]  /*9fe0*/  BRA `(.L_x_72) ;  /* 0xffffffa000347947 */ /* 0x000fea000383ffff */
.L_x_77:
[----:B--2---:R-:W-:-:S07]  /*9ff0*/  MOV R0, UR4 ;  /* 0x0000000400007c02 */ /* 0x004fce0008000f00 */
.L_x_179:
[----:B--2---:R2:W3:Y:S02]  /*a000*/  SYNCS.PHASECHK.TRANS64.TRYWAIT P0, [R0+URZ], R2 ;  /* 0x00000002000075a7 */ /* 0x0044e400080011ff */
[----:B---3--:R-:W-:Y:S05]  /*a010*/  @!P0 NANOSLEEP.SYNCS 0x989680 ;  /* 0x009896800000895d */ /* 0x008fea0003900000 */
[----:B------:R-:W3:Y:S02]  /*a020*/  @!P0 SYNCS.PHASECHK.TRANS64 P0, [R0+URZ], R2 ;  /* 0x00000002000085a7 */ /* 0x000ee400080010ff */
[----:B---3--:R-:W-:Y:S05]  /*a030*/  @!P0 BRA `(.L_x_179) ;  /* 0xfffffffc00f08947 */ /* 0x008fea000383ffff */
[----:B------:R-:W-:Y:S05]  /*a040*/  BRA `(.L_x_180) ;  /* 0xffffffa4003c7947 */ /* 0x000fea000383ffff */
.L_x_80:
[----:B------:R-:W-:-:S07]  /*a050*/  MOV R0, UR20 ;  /* 0x0000001400007c02 */ /* 0x000fce0008000f00 */
.L_x_181:
[----:B--2---:R2:W3:Y:S02]  /*a060*/  SYNCS.PHASECHK.TRANS64.TRYWAIT P1, [R0+URZ+0x110], R2 ;  /* 0x00011002000075a7 */ /* 0x0044e400080211ff */
[----:B---3--:R-:W-:Y:S05]  /*a070*/  @!P1 NANOSLEEP.SYNCS 0x989680 ;  /* 0x009896800000995d */ /* 0x008fea0003900000 */
[----:B------:R-:W3:Y:S02]  /*a080*/  @!P1 SYNCS.PHASECHK.TRANS64 P1, [R0+URZ+0x110], R2 ;  /* 0x00011002000095a7 */ /* 0x000ee400080210ff */
[----:B---3--:R-:W-:Y:S05]  /*a090*/  @!P1 BRA `(.L_x_181) ;  /* 0xfffffffc00f09947 */ /* 0x008fea000383ffff */
[----:B------:R-:W-:Y:S05]  /*a0a0*/  BRA `(.L_x_182) ;  /* 0xffffffa400887947 */ /* 0x000fea000383ffff */
.L_x_85:
[----:B------:R-:W-:Y:S07]  /*a0b0*/  MOV R0, UR20 ;  /* 0x0000001400007c02 */ /* 0x000fee0008000f00 */
.L_x_183:
[----:B-1----:R1:W2:Y:S02]  /*a0c0*/  SYNCS.PHASECHK.TRANS64.TRYWAIT P0, [R0+URZ+0xe0], R2 ;  /* 0x0000e002000075a7 */ /* 0x0022a400080011ff */
[----:B--2---:R-:W-:Y:S05]  /*a0d0*/  @!P0 NANOSLEEP.SYNCS 0x989680 ;  /* 0x009896800000895d */ /* 0x004fea0003900000 */
[----:B------:R-:W2:Y:S02]  /*a0e0*/  @!P0 SYNCS.PHASECHK.TRANS64 P0, [R0+URZ+0xe0], R2 ;  /* 0x0000e002000085a7 */ /* 0x000ea400080010ff */
[----:B--2---:R-:W-:Y:S05]  /*a0f0*/  @!P0 BRA `(.L_x_183) ;  /* 0xfffffffc00f08947 */ /* 0x004fea000383ffff */
[----:B------:R-:W-:Y:S05]  /*a100*/  BRA `(.L_x_184) ;  /* 0xffffffa800e47947 */ /* 0x000fea000383ffff */
.L_x_88:
[----:B------:R-:W-:Y:S07]  /*a110*/  MOV R0, UR20 ;  /* 0x0000001400007c02 */ /* 0x000fee0008000f00 */
.L_x_185:
[----:B-1----:R1:W2:Y:S02]  /*a120*/  SYNCS.PHASECHK.TRANS64.TRYWAIT P2, [R0+URZ+0xd8], R2 ;  /* 0x0000d802000075a7 */ /* 0x0022a400080411ff */
[----:B--2---:R-:W-:Y:S05]  /*a130*/  @!P2 NANOSLEEP.SYNCS 0x989680 ;  /* 0x009896800000a95d */ /* 0x004fea0003900000 */
[----:B------:R-:W2:Y:S02]  /*a140*/  @!P2 SYNCS.PHASECHK.TRANS64 P2, [R0+URZ+0xd8], R2 ;  /* 0x0000d8020000a5a7 */ /* 0x000ea400080410ff */
[----:B--2---:R-:W-:Y:S05]  /*a150*/  @!P2 BRA `(.L_x_185) ;  /* 0xfffffffc00f0a947 */ /* 0x004fea000383ffff */
[----:B------:R-:W-:Y:S05]  /*a160*/  BRA `(.L_x_87) ;  /* 0xffffffb000487947 */ /* 0x000fea000383ffff */
.L_x_91:
[----:B------:R-:W-:Y:S07]  /*a170*/  MOV R2, UR20 ;  /* 0x0000001400027c02 */ /* 0x000fee0008000f00 */
.L_x_186:
[----:B-1----:R1:W2:Y:S02]  /*a180*/  SYNCS.PHASECHK.TRANS64.TRYWAIT P1, [R2+URZ+0xb0], R8 ;  /* 0x0000b008020075a7 */ /* 0x0022a400080211ff */
[----:B--2---:R-:W-:Y:S05]  /*a190*/  @!P1 NANOSLEEP.SYNCS 0x989680 ;  /* 0x009896800000995d */ /* 0x004fea0003900000 */
[----:B------:R-:W2:Y:S02]  /*a1a0*/  @!P1 SYNCS.PHASECHK.TRANS64 P1, [R2+URZ+0xb0], R8 ;  /* 0x0000b008020095a7 */ /* 0x000ea400080210ff */
[----:B--2---:R-:W-:Y:S05]  /*a1b0*/  @!P1 BRA `(.L_x_186) ;  /* 0xfffffffc00f09947 */ /* 0x004fea000383ffff */
[----:B------:R-:W-:Y:S05]  /*a1c0*/  BRA `(.L_x_187) ;  /* 0xffffffb000fc7947 */ /* 0x000fea000383ffff */
.L_x_92:
[----:B------:R-:W-:Y:S07]  /*a1d0*/  MOV R2, UR20 ;  /* 0x0000001400027c02 */ /* 0x000fee0008000f00 */
.L_x_188:
[----:B-1----:R1:W2:Y:S02]  /*a1e0*/  SYNCS.PHASECHK.TRANS64.TRYWAIT P1, [R2+URZ+0xb8], R8 ;  /* 0x0000b808020075a7 */ /* 0x0022a400080211ff */
[----:B--2---:R-:W-:Y:S05]  /*a1f0*/  @!P1 NANOSLEEP.SYNCS 0x989680 ;  /* 0x009896800000995d */ /* 0x004fea0003900000 */
[----:B------:R-:W2:Y:S02]  /*a200*/  @!P1 SYNCS.PHASECHK.TRANS64 P1, [R2+URZ+0xb8], R8 ;  /* 0x0000b808020095a7 */ /* 0x000ea400080210ff */
[----:B--2---:R-:W-:Y:S05]  /*a210*/  @!P1 BRA `(.L_x_188) ;  /* 0xfffffffc00f09947 */ /* 0x004fea000383ffff */
[----:B------:R-:W-:Y:S05]  /*a220*/  BRA `(.L_x_189) ;  /* 0xffffffb400447947 */ /* 0x000fea000383ffff */
.L_x_93:
[----:B------:R-:W-:Y:S07]  /*a230*/  MOV R2, UR20 ;  /* 0x0000001400027c02 */ /* 0x000fee0008000f00 */
.L_x_190:
[----:B-1----:R1:W2:Y:S02]  /*a240*/  SYNCS.PHASECHK.TRANS64.TRYWAIT P1, [R2+URZ+0xc0], R8 ;  /* 0x0000c008020075a7 */ /* 0x0022a400080211ff */
[----:B--2---:R-:W-:Y:S05]  /*a250*/  @!P1 NANOSLEEP.SYNCS 0x989680 ;  /* 0x009896800000995d */ /* 0x004fea0003900000 */
[----:B------:R-:W2:Y:S02]  /*a260*/  @!P1 SYNCS.PHASECHK.TRANS64 P1, [R2+URZ+0xc0], R8 ;  /* 0x0000c008020095a7 */ /* 0x000ea400080210ff */
[----:B--2---:R-:W-:Y:S05]  /*a270*/  @!P1 BRA `(.L_x_190) ;  /* 0xfffffffc00f09947 */ /* 0x004fea000383ffff */
[----:B------:R-:W-:Y:S05]  /*a280*/  BRA `(.L_x_191) ;  /* 0xffffffb4008c7947 */ /* 0x000fea000383ffff */
.L_x_94:
[----:B------:R-:W-:Y:S07]  /*a290*/  MOV R0, UR20 ;  /* 0x0000001400007c02 */ /* 0x000fee0008000f00 */
.L_x_192:
[----:B-1----:R1:W2:Y:S02]  /*a2a0*/  SYNCS.PHASECHK.TRANS64.TRYWAIT P0, [R0+URZ+0xc8], R8 ;  /* 0x0000c808000075a7 */ /* 0x0022a400080011ff */
[----:B--2---:R-:W-:Y:S05]  /*a2b0*/  @!P0 NANOSLEEP.SYNCS 0x989680 ;  /* 0x009896800000895d */ /* 0x004fea0003900000 */
[----:B------:R-:W2:Y:S02]  /*a2c0*/  @!P0 SYNCS.PHASECHK.TRANS64 P0, [R0+URZ+0xc8], R8 ;  /* 0x0000c808000085a7 */ /* 0x000ea400080010ff */
[----:B--2---:R-:W-:Y:S05]  /*a2d0*/  @!P0 BRA `(.L_x_192) ;  /* 0xfffffffc00f08947 */ /* 0x004fea000383ffff */
[----:B------:R-:W-:Y:S05]  /*a2e0*/  BRA `(.L_x_193) ;  /* 0xffffffb400d47947 */ /* 0x000fea000383ffff */
.L_x_96:
[----:B------:R-:W-:-:S07]  /*a2f0*/  MOV R0, UR20 ;  /* 0x0000001400007c02 */ /* 0x000fce0008000f00 */
.L_x_194:
[----:B--2---:R2:W3:Y:S02]  /*a300*/  SYNCS.PHASECHK.TRANS64.TRYWAIT P0, [R0+URZ+0xb0], R2 ;  /* 0x0000b002000075a7 */ /* 0x0044e400080011ff */
[----:B---3--:R-:W-:Y:S05]  /*a310*/  @!P0 NANOSLEEP.SYNCS 0x989680 ;  /* 0x009896800000895d */ /* 0x008fea0003900000 */
[----:B------:R-:W3:Y:S02]  /*a320*/  @!P0 SYNCS.PHASECHK.TRANS64 P0, [R0+URZ+0xb0], R2 ;  /* 0x0000b002000085a7 */ /* 0x000ee400080010ff */
[----:B---3--:R-:W-:Y:S05]  /*a330*/  @!P0 BRA `(.L_x_194) ;  /* 0xfffffffc00f08947 */ /* 0x008fea000383ffff */
[----:B------:R-:W-:Y:S05]  /*a340*/  BRA `(.L_x_195) ;  /* 0xffffffb800407947 */ /* 0x000fea000383ffff */
.L_x_97:
[----:B--2---:R-:W-:-:S07]  /*a350*/  MOV R0, UR20 ;  /* 0x0000001400007c02 */ /* 0x004fce0008000f00 */
.L_x_196:
[----:B--2---:R2:W3:Y:S02]  /*a360*/  SYNCS.PHASECHK.TRANS64.TRYWAIT P0, [R0+URZ+0xb8], R2 ;  /* 0x0000b802000075a7 */ /* 0x0044e400080011ff */
[----:B---3--:R-:W-:Y:S05]  /*a370*/  @!P0 NANOSLEEP.SYNCS 0x989680 ;  /* 0x009896800000895d */ /* 0x008fea0003900000 */
[----:B------:R-:W3:Y:S02]  /*a380*/  @!P0 SYNCS.PHASECHK.TRANS64 P0, [R0+URZ+0xb8], R2 ;  /* 0x0000b802000085a7 */ /* 0x000ee400080010ff */
[----:B---3--:R-:W-:Y:S05]  /*a390*/  @!P0 BRA `(.L_x_196) ;  /* 0xfffffffc00f08947 */ /* 0x008fea000383ffff */
[----:B------:R-:W-:Y:S05]  /*a3a0*/  BRA `(.L_x_197) ;  /* 0xffffffb800307947 */ /* 0x000fea000383ffff */
.L_x_98:
[----:B--2---:R-:W-:-:S07]  /*a3b0*/  MOV R0, UR20 ;  /* 0x0000001400007c02 */ /* 0x004fce0008000f00 */
.L_x_198:
[----:B--2---:R2:W3:Y:S02]  /*a3c0*/  SYNCS.PHASECHK.TRANS64.TRYWAIT P0, [R0+URZ+0xc0], R2 ;  /* 0x0000c002000075a7 */ /* 0x0044e400080011ff */
[----:B---3--:R-:W-:Y:S05]  /*a3d0*/  @!P0 NANOSLEEP.SYNCS 0x989680 ;  /* 0x009896800000895d */ /* 0x008fea0003900000 */
[----:B------:R-:W3:Y:S02]  /*a3e0*/  @!P0 SYNCS.PHASECHK.TRANS64 P0, [R0+URZ+0xc0], R2 ;  /* 0x0000c002000085a7 */ /* 0x000ee400080010ff */
[----:B---3--:R-:W-:Y:S05]  /*a3f0*/  @!P0 BRA `(.L_x_198) ;  /* 0xfffffffc00f08947 */ /* 0x008fea000383ffff */
[----:B------:R-:W-:Y:S05]  /*a400*/  BRA `(.L_x_199) ;  /* 0xffffffb800207947 */ /* 0x000fea000383ffff */
.L_x_100:
[----:B------:R-:W-:Y:S07]  /*a410*/  MOV R0, UR50 ;  /* 0x0000003200007c02 */ /* 0x000fee0008000f00 */
.L_x_200:
[----:B-1----:R1:W2:Y:S02]  /*a420*/  SYNCS.PHASECHK.TRANS64.TRYWAIT P0, [R0+URZ+0xe0], R2 ;  /* 0x0000e002000075a7 */ /* 0x0022a400080011ff */
[----:B--2---:R-:W-:Y:S05]  /*a430*/  @!P0 NANOSLEEP.SYNCS 0x989680 ;  /* 0x009896800000895d */ /* 0x004fea0003900000 */
[----:B------:R-:W2:Y:S02]  /*a440*/  @!P0 SYNCS.PHASECHK.TRANS64 P0, [R0+URZ+0xe0], R2 ;  /* 0x0000e002000085a7 */ /* 0x000ea400080010ff */
[----:B--2---:R-:W-:Y:S05]  /*a450*/  @!P0 BRA `(.L_x_200) ;  /* 0xfffffffc00f08947 */ /* 0x004fea000383ffff */
[----:B------:R-:W-:Y:S05]  /*a460*/  BRA `(.L_x_201) ;  /* 0xffffffb800f87947 */ /* 0x000fea000383ffff */
.L_x_111:
[----:B-1----:R-:W-:Y:S04]  /*a470*/  MOV R2, UR50 ;  /* 0x0000003200027c02 */ /* 0x002fe80008000f00 */
[----:B------:R1:W2:Y:S03]  /*a480*/  SYNCS.PHASECHK.TRANS64.TRYWAIT P1, [R2+URZ+0x90], R3 ;  /* 0x00009003020075a7 */ /* 0x0002a600080211ff */
[----:B--2---:R-:W-:Y:S05]  /*a490*/  @!P1 NANOSLEEP.SYNCS 0x989680 ;  /* 0x009896800000995d */ /* 0x004fea0003900000 */
[----:B------:R-:W2:Y:S02]  /*a4a0*/  @!P1 SYNCS.PHASECHK.TRANS64 P1, [R2+URZ+0x90], R3 ;  /* 0x00009003020095a7 */ /* 0x000ea400080210ff */
[----:B--2---:R-:W-:Y:S05]  /*a4b0*/  @!P1 BRA `(.L_x_111) ;  /* 0xfffffffc00ec9947 */ /* 0x004fea000383ffff */
[----:B------:R-:W-:Y:S05]  /*a4c0*/  BRA `(.L_x_110) ;  /* 0xffffffc800ec7947 */ /* 0x000fea000383ffff */
.L_x_113:
[----:B-1----:R1:W4:Y:S02]  /*a4d0*/  SYNCS.PHASECHK.TRANS64.TRYWAIT P0, [R80+URZ+0xf0], R0 ;  /* 0x0000f000500075a7 */ /* 0x00232400080011ff */
[----:B----4-:R-:W-:Y:S05]  /*a4e0*/  @!P0 NANOSLEEP.SYNCS 0x989680 ;  /* 0x009896800000895d */ /* 0x010fea0003900000 */
[----:B------:R-:W4:Y:S02]  /*a4f0*/  @!P0 SYNCS.PHASECHK.TRANS64 P0, [R80+URZ+0xf0], R0 ;  /* 0x0000f000500085a7 */ /* 0x000f2400080010ff */
[----:B----4-:R-:W-:Y:S05]  /*a500*/  @!P0 BRA `(.L_x_113) ;  /* 0xfffffffc00f08947 */ /* 0x010fea000383ffff */
[----:B------:R-:W-:Y:S05]  /*a510*/  BRA `(.L_x_112) ;  /* 0xffffffcc00147947 */ /* 0x000fea000383ffff */
.L_x_122:
[----:B-1----:R1:W3:Y:S02]  /*a520*/  SYNCS.PHASECHK.TRANS64.TRYWAIT P0, [R2+URZ+0x90], R0 ;  /* 0x00009000020075a7 */ /* 0x0022e400080011ff */
[----:B---3--:R-:W-:Y:S05]  /*a530*/  @!P0 NANOSLEEP.SYNCS 0x989680 ;  /* 0x009896800000895d */ /* 0x008fea0003900000 */
[----:B------:R-:W3:Y:S02]  /*a540*/  @!P0 SYNCS.PHASECHK.TRANS64 P0, [R2+URZ+0x90], R0 ;  /* 0x00009000020085a7 */ /* 0x000ee400080010ff */
[----:B---3--:R-:W-:Y:S05]  /*a550*/  @!P0 BRA `(.L_x_122) ;  /* 0xfffffffc00f08947 */ /* 0x008fea000383ffff */
[----:B------:R-:W-:Y:S05]  /*a560*/  BRA `(.L_x_121) ;  /* 0xffffffd4003c7947 */ /* 0x000fea000383ffff */
.L_x_130:
[----:B-1----:R1:W3:Y:S02]  /*a570*/  SYNCS.PHASECHK.TRANS64.TRYWAIT P0, [R6+URZ+0x90], R5 ;  /* 0x00009005060075a7 */ /* 0x0022e400080011ff */
[----:B---3--:R-:W-:Y:S05]  /*a580*/  @!P0 NANOSLEEP.SYNCS 0x989680 ;  /* 0x009896800000895d */ /* 0x008fea0003900000 */
[----:B------:R-:W3:Y:S02]  /*a590*/  @!P0 SYNCS.PHASECHK.TRANS64 P0, [R6+URZ+0x90], R5 ;  /* 0x00009005060085a7 */ /* 0x000ee400080010ff */
[----:B---3--:R-:W-:Y:S05]  /*a5a0*/  @!P0 BRA `(.L_x_130) ;  /* 0xfffffffc00f08947 */ /* 0x008fea000383ffff */
[----:B------:R-:W-:Y:S05]  /*a5b0*/  BRA `(.L_x_129) ;  /* 0xffffffdc00887947 */ /* 0x000fea000383ffff */
.L_x_138:
[----:B-1----:R1:W3:Y:S02]  /*a5c0*/  SYNCS.PHASECHK.TRANS64.TRYWAIT P0, [R0+URZ+0x90], R5 ;  /* 0x00009005000075a7 */ /* 0x0022e400080011ff */
[----:B---3--:R-:W-:Y:S05]  /*a5d0*/  @!P0 NANOSLEEP.SYNCS 0x989680 ;  /* 0x009896800000895d */ /* 0x008fea0003900000 */
[----:B------:R-:W3:Y:S02]  /*a5e0*/  @!P0 SYNCS.PHASECHK.TRANS64 P0, [R0+URZ+0x90], R5 ;  /* 0x00009005000085a7 */ /* 0x000ee400080010ff */
[----:B---3--:R-:W-:Y:S05]  /*a5f0*/  @!P0 BRA `(.L_x_138) ;  /* 0xfffffffc00f08947 */ /* 0x008fea000383ffff */
[----:B------:R-:W-:Y:S05]  /*a600*/  BRA `(.L_x_137) ;  /* 0xffffffe400d07947 */ /* 0x000fea000383ffff */
        .weak           $__internal_0_$__cuda_sm10x_tcgen05_guardrail_trap_col_being_dealloced_not_returned_by_alloc
        .type           $__internal_0_$__cuda_sm10x_tcgen05_guardrail_trap_col_being_dealloced_not_returned_by_alloc,@function
        .size           $__internal_0_$__cuda_sm10x_tcgen05_guardrail_trap_col_being_dealloced_not_returned_by_alloc,($__internal_1_$__cuda_sm10x_tcgen05_guardrail_trap_phase_invalid_during_alloc - $__internal_0_$__cuda_sm10x_tcgen05_guardrail_trap_col_being_dealloced_not_returned_by_alloc)
$__internal_0_$__cuda_sm10x_tcgen05_guardrail_trap_col_being_dealloced_not_returned_by_alloc:
[----:B------:R-:W-:Y:S05]  /*a610*/  BPT.TRAP 0x1 ;  /* 0x000000040000795c */ /* 0x000fea0000300000 */
[----:B------:R-:W-:-:S04]  /*a620*/  HFMA2 R3, -RZ, RZ, 0, 0 ;  /* 0x00000000ff037431 */ /* 0x000fc800000001ff */
[----:B------:R-:W-:Y:S05]  /*a630*/  RET.REL.NODEC R2 `(_ZN7cutlass13device_kernelINS_4conv6kernel13ConvUniversalINS1_16ConvProblemShapeILNS1_8OperatorE1ELi3EEENS1_10collective14CollectiveConvINS1_47MainloopSm100TmaUmmaWarpSpecializedImplicitGemmILS5_1ELi9ELi3ELi1ELi2EN4cute5tupleIJNSA_1CILi2EEENSC_ILi1EEESE_EEEEENSB_IJNSC_ILi256EEENSC_ILi64EEENSB_IJNSC_ILi32EEEEEEEEENS_10tfloat32_tESM_NSA_8TiledMMAINSA_8MMA_AtomIJNSA_23SM100_MMA_TF32_2x1SM_SSISM_SM_fLi256ELi64ELNSA_4UMMA5MajorE0ELSR_1ELNSQ_7ScaleInE0ELSS_0EEEEEENSA_6LayoutINSB_IJSE_SE_SE_EEENSB_IJNSC_ILi0EEESX_SX_EEEEENSB_IJNSA_10UnderscoreES10_S10_EEEEENS7_6detail27Sm100ImplicitGemmTileTraitsINSA_25SM100_TMA_2SM_LOAD_IM2COLENSA_14ComposedLayoutINSA_7SwizzleILi3ELi4ELi3EEENSA_18smem_ptr_flag_bitsILi32EEENSV_INSB_IJNSC_ILi8EEESJ_EEENSB_IJSJ_SE_EEEEEEEvEENS14_INSA_18SM100_TMA_2SM_LOADENS16_INS17_ILi2ELi5ELi2EEES1A_NSV_INSB_IJSJ_NSC_ILi4EEEEEENSB_IJSE_SJ_EEEEEEEvEEEENS_8epilogue10collective18CollectiveEpilogueINS1Q_23Sm100TmaWarpSpecializedILi4ELi2ELi16ELb1ELb0EEEJNSB_IJNSC_ILi128EEESI_SK_EEENSB_IJNSV_IS1V_SE_EENSV_INSC_ILi16EEESE_EEEEESM_NSB_IJNSB_IJllllEEESE_SX_EEESM_S22_NS1Q_6fusion15FusionCallbacksIS1U_NS23_17LinearCombinationISM_fSM_fLNS_15FloatRoundStyleE2EEES1W_S20_JEEENSA_5SM1004TMEM4LOAD26SM100_TMEM_LOAD_32dp32b16xENSA_20SM90_TMA_LOAD_IM2COLENS16_INS17_ILi2ELi4ELi3EEES1A_NSV_INSB_IJS1B_S1Y_EEENSB_IJS1Y_SE_EEEEEEENSA_39AutoVectorizingCopyWithAssumedAlignmentILi128EEENSA_21SM90_TMA_STORE_IM2COLES2I_S2K_S2K_EEEvvEEEEvNT_6ParamsE) ;  /* 0xffffff5802707950 */ /* 0x000fea0003c3ffff */
        .weak           $__internal_1_$__cuda_sm10x_tcgen05_guardrail_trap_phase_invalid_during_alloc
        .type           $__internal_1_$__cuda_sm10x_tcgen05_guardrail_trap_phase_invalid_during_alloc,@function
        .size           $__internal_1_$__cuda_sm10x_tcgen05_guardrail_trap_phase_invalid_during_alloc,($__internal_2_$__cuda_sm10x_tcgen05_guardrail_trap_unallocated_columns_being_dealloced - $__internal_1_$__cuda_sm10x_tcgen05_guardrail_trap_phase_invalid_during_alloc)
$__internal_1_$__cuda_sm10x_tcgen05_guardrail_trap_phase_invalid_during_alloc:
[----:B------:R-:W-:Y:S05]  /*a640*/  BPT.TRAP 0x1 ;  /* 0x000000040000795c */ /* 0x000fea0000300000 */
[----:B------:R-:W-:-:S04]  /*a650*/  MOV R5, 0x0 ;  /* 0x0000000000057802 */ /* 0x000fc80000000f00 */
[----:B------:R-:W-:Y:S05]  /*a660*/  RET.REL.NODEC R4 `(_ZN7cutlass13device_kernelINS_4conv6kernel13ConvUniversalINS1_16ConvProblemShapeILNS1_8OperatorE1ELi3EEENS1_10collective14CollectiveConvINS1_47MainloopSm100TmaUmmaWarpSpecializedImplicitGemmILS5_1ELi9ELi3ELi1ELi2EN4cute5tupleIJNSA_1CILi2EEENSC_ILi1EEESE_EEEEENSB_IJNSC_ILi256EEENSC_ILi64EEENSB_IJNSC_ILi32EEEEEEEEENS_10tfloat32_tESM_NSA_8TiledMMAINSA_8MMA_AtomIJNSA_23SM100_MMA_TF32_2x1SM_SSISM_SM_fLi256ELi64ELNSA_4UMMA5MajorE0ELSR_1ELNSQ_7ScaleInE0ELSS_0EEEEEENSA_6LayoutINSB_IJSE_SE_SE_EEENSB_IJNSC_ILi0EEESX_SX_EEEEENSB_IJNSA_10UnderscoreES10_S10_EEEEENS7_6detail27Sm100ImplicitGemmTileTraitsINSA_25SM100_TMA_2SM_LOAD_IM2COLENSA_14ComposedLayoutINSA_7SwizzleILi3ELi4ELi3EEENSA_18smem_ptr_flag_bitsILi32EEENSV_INSB_IJNSC_ILi8EEESJ_EEENSB_IJSJ_SE_EEEEEEEvEENS14_INSA_18SM100_TMA_2SM_LOADENS16_INS17_ILi2ELi5ELi2EEES1A_NSV_INSB_IJSJ_NSC_ILi4EEEEEENSB_IJSE_SJ_EEEEEEEvEEEENS_8epilogue10collective18CollectiveEpilogueINS1Q_23Sm100TmaWarpSpecializedILi4ELi2ELi16ELb1ELb0EEEJNSB_IJNSC_ILi128EEESI_SK_EEENSB_IJNSV_IS1V_SE_EENSV_INSC_ILi16EEESE_EEEEESM_NSB_IJNSB_IJllllEEESE_SX_EEESM_S22_NS1Q_6fusion15FusionCallbacksIS1U_NS23_17LinearCombinationISM_fSM_fLNS_15FloatRoundStyleE2EEES1W_S20_JEEENSA_5SM1004TMEM4LOAD26SM100_TMEM_LOAD_32dp32b16xENSA_20SM90_TMA_LOAD_IM2COLENS16_INS17_ILi2ELi4ELi3EEES1A_NSV_INSB_IJS1B_S1Y_EEENSB_IJS1Y_SE_EEEEEEENSA_39AutoVectorizingCopyWithAssumedAlignmentILi128EEENSA_21SM90_TMA_STORE_IM2COLES2I_S2K_S2K_EEEvvEEEEvNT_6ParamsE) ;  /* 0xffffff5804647950 */ /* 0x000fea0003c3ffff */
        .weak           $__internal_2_$__cuda_sm10x_tcgen05_guardrail_trap_unallocated_columns_being_dealloced
        .type           $__internal_2_$__cuda_sm10x_tcgen05_guardrail_trap_unallocated_columns_being_dealloced,@function
        .size           $__internal_2_$__cuda_sm10x_tcgen05_guardrail_trap_unallocated_columns_being_dealloced,(.L_x_203 - $__internal_2_$__cuda_sm10x_tcgen05_guardrail_trap_unallocated_columns_being_dealloced)
$__internal_2_$__cuda_sm10x_tcgen05_guardrail_trap_unallocated_columns_being_dealloced:
[----:B------:R-:W-:Y:S05]  /*a670*/  BPT.TRAP 0x1 ;  /* 0x000000040000795c */ /* 0x000fea0000300000 */
[----:B------:R-:W-:-:S04]  /*a680*/  HFMA2 R3, -RZ, RZ, 0, 0 ;  /* 0x00000000ff037431 */ /* 0x000fc800000001ff */
[----:B------:R-:W-:Y:S05]  /*a690*/  RET.REL.NODEC R2 `(_ZN7cutlass13device_kernelINS_4conv6kernel13ConvUniversalINS1_16ConvProblemShapeILNS1_8OperatorE1ELi3EEENS1_10collective14CollectiveConvINS1_47MainloopSm100TmaUmmaWarpSpecializedImplicitGemmILS5_1ELi9ELi3ELi1ELi2EN4cute5tupleIJNSA_1CILi2EEENSC_ILi1EEESE_EEEEENSB_IJNSC_ILi256EEENSC_ILi64EEENSB_IJNSC_ILi32EEEEEEEEENS_10tfloat32_tESM_NSA_8TiledMMAINSA_8MMA_AtomIJNSA_23SM100_MMA_TF32_2x1SM_SSISM_SM_fLi256ELi64ELNSA_4UMMA5MajorE0ELSR_1ELNSQ_7ScaleInE0ELSS_0EEEEEENSA_6LayoutINSB_IJSE_SE_SE_EEENSB_IJNSC_ILi0EEESX_SX_EEEEENSB_IJNSA_10UnderscoreES10_S10_EEEEENS7_6detail27Sm100ImplicitGemmTileTraitsINSA_25SM100_TMA_2SM_LOAD_IM2COLENSA_14ComposedLayoutINSA_7SwizzleILi3ELi4ELi3EEENSA_18smem_ptr_flag_bitsILi32EEENSV_INSB_IJNSC_ILi8EEESJ_EEENSB_IJSJ_SE_EEEEEEEvEENS14_INSA_18SM100_TMA_2SM_LOADENS16_INS17_ILi2ELi5ELi2EEES1A_NSV_INSB_IJSJ_NSC_ILi4EEEEEENSB_IJSE_SJ_EEEEEEEvEEEENS_8epilogue10collective18CollectiveEpilogueINS1Q_23Sm100TmaWarpSpecializedILi4ELi2ELi16ELb1ELb0EEEJNSB_IJNSC_ILi128EEESI_SK_EEENSB_IJNSV_IS1V_SE_EENSV_INSC_ILi16EEESE_EEEEESM_NSB_IJNSB_IJllllEEESE_SX_EEESM_S22_NS1Q_6fusion15FusionCallbacksIS1U_NS23_17LinearCombinationISM_fSM_fLNS_15FloatRoundStyleE2EEES1W_S20_JEEENSA_5SM1004TMEM4LOAD26SM100_TMEM_LOAD_32dp32b16xENSA_20SM90_TMA_LOAD_IM2COLENS16_INS17_ILi2ELi4ELi3EEES1A_NSV_INSB_IJS1B_S1Y_EEENSB_IJS1Y_SE_EEEEEEENSA_39AutoVectorizingCopyWithAssumedAlignmentILi128EEENSA_21SM90_TMA_STORE_IM2COLES2I_S2K_S2K_EEEvvEEEEvNT_6ParamsE) ;  /* 0xffffff5802587950 */ /* 0x000fea0003c3ffff */
.L_x_202:
[----:B------:R-:W-:-:S00]  /*a6a0*/  BRA `(.L_x_202) ;  /* 0xfffffffc00fc7947 */ /* 0x000fc0000383ffff */
[----:B------:R-:W-:-:S00]  /*a6b0*/  NOP ;  /* 0x0000000000007918 */ /* 0x000fc00000000000 */
        /* <DEDUP_REMOVED lines=12> */
.L_x_203:


//--------------------- .nv.global.init           --------------------------
	.section	.nv.global.init,"aw",@progbits
.nv.global.init:
	.type		$str$29,@object
	.size		$str$29,($str$30 - $str$29)
$str$29:
        /*0000*/ 	.byte	0x28, 0x61, 0x64, 0x64, 0x72, 0x65, 0x73, 0x73, 0x20, 0x26, 0x20, 0x6d, 0x61, 0x73, 0x6b, 0x29
        /*0010*/ 	.byte	0x20, 0x3d, 0x3d, 0x20, 0x30, 0x00
	.type		$str$30,@object
	.size		$str$30,($str$28 - $str$30)
$str$30:
        /*0016*/ 	.byte	0x2f, 0x74, 0x6d, 0x70, 0x2f, 0x63, 0x75, 0x74, 0x6c, 0x61, 0x73, 0x73, 0x5f, 0x73, 0x77, 0x65
        /*0026*/ 	.byte	0x65, 0x70, 0x5f, 0x73, 0x72, 0x63, 0x2f, 0x69, 0x6e, 0x63, 0x6c, 0x75, 0x64, 0x65, 0x2f, 0x63
        /*0036*/ 	.byte	0x75, 0x74, 0x65, 0x2f, 0x70, 0x6f, 0x69, 0x6e, 0x74, 0x65, 0x72, 0x5f, 0x66, 0x6c, 0x61, 0x67
        /*0046*/ 	.byte	0x67, 0x65, 0x64, 0x2e, 0x68, 0x70, 0x70, 0x00
	.type		$str$28,@object
	.size		$str$28,($str$27 - $str$28)
$str$28:
        /*004e*/ 	.byte	0x2f, 0x74, 0x6d, 0x70, 0x2f, 0x63, 0x75, 0x74, 0x6c, 0x61, 0x73, 0x73, 0x5f, 0x73, 0x77, 0x65
        /*005e*/ 	.byte	0x65, 0x70, 0x5f, 0x73, 0x72, 0x63, 0x2f, 0x69, 0x6e, 0x63, 0x6c, 0x75, 0x64, 0x65, 0x2f, 0x63
        /*006e*/ 	.byte	0x75, 0x74, 0x65, 0x2f, 0x61, 0x74, 0x6f, 0x6d, 0x2f, 0x63, 0x6f, 0x70, 0x79, 0x5f, 0x74, 0x72
        /*007e*/ 	.byte	0x61, 0x69, 0x74, 0x73, 0x5f, 0x73, 0x6d, 0x31, 0x30, 0x30, 0x2e, 0x68, 0x70, 0x70, 0x00
	.type		$str$27,@object
	.size		$str$27,(__unnamed_1 - $str$27)
$str$27:
        /*008d*/ 	.byte	0x28, 0x28, 0x75, 0x69, 0x6e, 0x74, 0x33, 0x32, 0x5f, 0x74, 0x28, 0x74, 0x68, 0x72, 0x65, 0x61
        /*009d*/ 	.byte	0x64, 0x49, 0x64, 0x78, 0x2e, 0x78, 0x29, 0x20, 0x2f, 0x20, 0x33, 0x32, 0x29, 0x20, 0x25, 0x20
        /*00ad*/ 	.byte	0x34, 0x29, 0x20, 0x3d, 0x3d, 0x20, 0x28, 0x28, 0x28, 0x74, 0x6d, 0x65, 0x6d, 0x5f, 0x61, 0x64
        /*00bd*/ 	.byte	0x64, 0x72, 0x20, 0x3e, 0x3e, 0x20, 0x31, 0x36, 0x29, 0x20, 0x2f, 0x20, 0x33, 0x32, 0x29, 0x20
        /*00cd*/ 	.byte	0x25, 0x20, 0x34, 0x29, 0x00
	.type		__unnamed_1,@object
	.size		__unnamed_1,(__unnamed_2 - __unnamed_1)
__unnamed_1:
        /*00d2*/ 	.byte	0x61, 0x75, 0x74, 0x6f, 0x20, 0x63, 0x75, 0x74, 0x65, 0x3a, 0x3a, 0x61, 0x73, 0x5f, 0x70, 0x6f
        /* <DEDUP_REMOVED lines=24> */
        /*0262*/ 	.byte	0x32, 0x30, 0x34, 0x38, 0x3e, 0x3e, 0x3e, 0x3e, 0x5d, 0x00
	.type		__unnamed_2,@object
	.size		__unnamed_2,(.L_2 - __unnamed_2)
__unnamed_2:
        /* <DEDUP_REMOVED lines=42> */
        /*050c*/ 	.byte	0x3e, 0x5d, 0x00
.L_2:


//--------------------- .nv.shared._ZN7cutlass13device_kernelINS_4conv6kernel13ConvUniversalINS1_16ConvProblemShapeILNS1_8OperatorE1ELi3EEENS1_10collective14CollectiveConvINS1_47MainloopSm100TmaUmmaWarpSpecializedImplicitGemmILS5_1ELi9ELi3ELi1ELi2EN4cute5tupleIJNSA_1CILi2EEENSC_ILi1EEESE_EEEEENSB_IJNSC_ILi256EEENSC_ILi64EEENSB_IJNSC_ILi32EEEEEEEEENS_10tfloat32_tESM_NSA_8TiledMMAINSA_8MMA_AtomIJNSA_23SM100_MMA_TF32_2x1SM_SSISM_SM_fLi256ELi64ELNSA_4UMMA5MajorE0ELSR_1ELNSQ_7ScaleInE0ELSS_0EEEEEENSA_6LayoutINSB_IJSE_SE_SE_EEENSB_IJNSC_ILi0EEESX_SX_EEEEENSB_IJNSA_10UnderscoreES10_S10_EEEEENS7_6detail27Sm100ImplicitGemmTileTraitsINSA_25SM100_TMA_2SM_LOAD_IM2COLENSA_14ComposedLayoutINSA_7SwizzleILi3ELi4ELi3EEENSA_18smem_ptr_flag_bitsILi32EEENSV_INSB_IJNSC_ILi8EEESJ_EEENSB_IJSJ_SE_EEEEEEEvEENS14_INSA_18SM100_TMA_2SM_LOADENS16_INS17_ILi2ELi5ELi2EEES1A_NSV_INSB_IJSJ_NSC_ILi4EEEEEENSB_IJSE_SJ_EEEEEEEvEEEENS_8epilogue10collective18CollectiveEpilogueINS1Q_23Sm100TmaWarpSpecializedILi4ELi2ELi16ELb1ELb0EEEJNSB_IJNSC_ILi128EEESI_SK_EEENSB_IJNSV_IS1V_SE_EENSV_INSC_ILi16EEESE_EEEEESM_NSB_IJNSB_IJllllEEESE_SX_EEESM_S22_NS1Q_6fusion15FusionCallbacksIS1U_NS23_17LinearCombinationISM_fSM_fLNS_15FloatRoundStyleE2EEES1W_S20_JEEENSA_5SM1004TMEM4LOAD26SM100_TMEM_LOAD_32dp32b16xENSA_20SM90_TMA_LOAD_IM2COLENS16_INS17_ILi2ELi4ELi3EEES1A_NSV_INSB_IJS1B_S1Y_EEENSB_IJS1Y_SE_EEEEEEENSA_39AutoVectorizingCopyWithAssumedAlignmentILi128EEENSA_21SM90_TMA_STORE_IM2COLES2I_S2K_S2K_EEEvvEEEEvNT_6ParamsE --------------------------
	.section	.nv.shared._ZN7cutlass13device_kernelINS_4conv6kernel13ConvUniversalINS1_16ConvProblemShapeILNS1_8OperatorE1ELi3EEENS1_10collective14CollectiveConvINS1_47MainloopSm100TmaUmmaWarpSpecializedImplicitGemmILS5_1ELi9ELi3ELi1ELi2EN4cute5tupleIJNSA_1CILi2EEENSC_ILi1EEESE_EEEEENSB_IJNSC_ILi256EEENSC_ILi64EEENSB_IJNSC_ILi32EEEEEEEEENS_10tfloat32_tESM_NSA_8TiledMMAINSA_8MMA_AtomIJNSA_23SM100_MMA_TF32_2x1SM_SSISM_SM_fLi256ELi64ELNSA_4UMMA5MajorE0ELSR_1ELNSQ_7ScaleInE0ELSS_0EEEEEENSA_6LayoutINSB_IJSE_SE_SE_EEENSB_IJNSC_ILi0EEESX_SX_EEEEENSB_IJNSA_10UnderscoreES10_S10_EEEEENS7_6detail27Sm100ImplicitGemmTileTraitsINSA_25SM100_TMA_2SM_LOAD_IM2COLENSA_14ComposedLayoutINSA_7SwizzleILi3ELi4ELi3EEENSA_18smem_ptr_flag_bitsILi32EEENSV_INSB_IJNSC_ILi8EEESJ_EEENSB_IJSJ_SE_EEEEEEEvEENS14_INSA_18SM100_TMA_2SM_LOADENS16_INS17_ILi2ELi5ELi2EEES1A_NSV_INSB_IJSJ_NSC_ILi4EEEEEENSB_IJSE_SJ_EEEEEEEvEEEENS_8epilogue10collective18CollectiveEpilogueINS1Q_23Sm100TmaWarpSpecializedILi4ELi2ELi16ELb1ELb0EEEJNSB_IJNSC_ILi128EEESI_SK_EEENSB_IJNSV_IS1V_SE_EENSV_INSC_ILi16EEESE_EEEEESM_NSB_IJNSB_IJllllEEESE_SX_EEESM_S22_NS1Q_6fusion15FusionCallbacksIS1U_NS23_17LinearCombinationISM_fSM_fLNS_15FloatRoundStyleE2EEES1W_S20_JEEENSA_5SM1004TMEM4LOAD26SM100_TMEM_LOAD_32dp32b16xENSA_20SM90_TMA_LOAD_IM2COLENS16_INS17_ILi2ELi4ELi3EEES1A_NSV_INSB_IJS1B_S1Y_EEENSB_IJS1Y_SE_EEEEEEENSA_39AutoVectorizingCopyWithAssumedAlignmentILi128EEENSA_21SM90_TMA_STORE_IM2COLES2I_S2K_S2K_EEEvvEEEEvNT_6ParamsE,"aw",@nobits
	.sectionflags	@""
	.align	16
	.zero		1024


//--------------------- .nv.shared.reserved.0     --------------------------
	.section	.nv.shared.reserved.0,"aw",@nobits
	.weak		__nv_reservedSMEM_offset_0_alias
	.size		__nv_reservedSMEM_offset_0_alias, 0, 64
	.other		__nv_reservedSMEM_offset_0_alias,@"STO_CUDA_RESERVED_SHARED STV_DEFAULT"
__nv_reservedSMEM_offset_0_alias:
	.zero		0
.nv.shared.reserved.0:
	.zero		64
	.weak		__nv_reservedSMEM_tcgen05_partition
	.type		__nv_reservedSMEM_tcgen05_partition,@object
	.size		__nv_reservedSMEM_tcgen05_partition,(.L_0 - __nv_reservedSMEM_tcgen05_partition)
__nv_reservedSMEM_tcgen05_partition:
	.zero		32
.L_0:


//--------------------- .nv.global                --------------------------
	.section	.nv.global,"aw",@nobits
.nv.global:
	.type		_ZN39_INTERNAL_669bb6d4_4_k_cu_62bf35eb_28054cute1_E,@object
	.size		_ZN39_INTERNAL_669bb6d4_4_k_cu_62bf35eb_28054cute1_E,(_ZN39_INTERNAL_669bb6d4_4_k_cu_62bf35eb_28054cuda3std3__45__cpo6cbeginE - _ZN39_INTERNAL_669bb6d4_4_k_cu_62bf35eb_28054cute1_E)
_ZN39_INTERNAL_669bb6d4_4_k_cu_62bf35eb_28054cute1_E:
	.zero		1
	.type		_ZN39_INTERNAL_669bb6d4_4_k_cu_62bf35eb_28054cuda3std3__45__cpo6cbeginE,@object
	.size		_ZN39_INTERNAL_669bb6d4_4_k_cu_62bf35eb_28054cuda3std3__45__cpo6cbeginE,(_ZN39_INTERNAL_669bb6d4_4_k_cu_62bf35eb_28054cuda3std3__48in_placeE - _ZN39_INTERNAL_669bb6d4_4_k_cu_62bf35eb_28054cuda3std3__45__cpo6cbeginE)
_ZN39_INTERNAL_669bb6d4_4_k_cu_62bf35eb_28054cuda3std3__45__cpo6cbeginE:
	.zero		1
	.type		_ZN39_INTERNAL_669bb6d4_4_k_cu_62bf35eb_28054cuda3std3__48in_placeE,@object
	.size		_ZN39_INTERNAL_669bb6d4_4_k_cu_62bf35eb_28054cuda3std3__48in_placeE,(_ZN39_INTERNAL_669bb6d4_4_k_cu_62bf35eb_28054cuda3std6ranges3__45__cpo9iter_moveE - _ZN39_INTERNAL_669bb6d4_4_k_cu_62bf35eb_28054cuda3std3__48in_placeE)
_ZN39_INTERNAL_669bb6d4_4_k_cu_62bf35eb_28054cuda3std3__48in_placeE:
	.zero		1
	.type		_ZN39_INTERNAL_669bb6d4_4_k_cu_62bf35eb_28054cuda3std6ranges3__45__cpo9iter_moveE,@object
	.size		_ZN39_INTERNAL_669bb6d4_4_k_cu_62bf35eb_28054cuda3std6ranges3__45__cpo9iter_moveE,(_ZN39_INTERNAL_669bb6d4_4_k_cu_62bf35eb_28054cuda3std3__45__cpo5beginE - _ZN39_INTERNAL_669bb6d4_4_k_cu_62bf35eb_28054cuda3std6ranges3__45__cpo9iter_moveE)
_ZN39_INTERNAL_669bb6d4_4_k_cu_62bf35eb_28054cuda3std6ranges3__45__cpo9iter_moveE:
	.zero		1
	.type		_ZN39_INTERNAL_669bb6d4_4_k_cu_62bf35eb_28054cuda3std3__45__cpo5beginE,@object
	.size		_ZN39_INTERNAL_669bb6d4_4_k_cu_62bf35eb_28054cuda3std3__45__cpo5beginE,(_ZN39_INTERNAL_669bb6d4_4_k_cu_62bf35eb_28054cuda3std3__441_GLOBAL__N__669bb6d4_4_k_cu_62bf35eb_28056ignoreE - _ZN39_INTERNAL_669bb6d4_4_k_cu_62bf35eb_28054cuda3std3__45__cpo5beginE)
_ZN39_INTERNAL_669bb6d4_4_k_cu_62bf35eb_28054cuda3std3__45__cpo5beginE:
	.zero		1
	.type		_ZN39_INTERNAL_669bb6d4_4_k_cu_62bf35eb_28054cuda3std3__441_GLOBAL__N__669bb6d4_4_k_cu_62bf35eb_28056ignoreE,@object
	.size		_ZN39_INTERNAL_669bb6d4_4_k_cu_62bf35eb_28054cuda3std3__441_GLOBAL__N__669bb6d4_4_k_cu_62bf35eb_28056ignoreE,(_ZN39_INTERNAL_669bb6d4_4_k_cu_62bf35eb_28054cute7productE - _ZN39_INTERNAL_669bb6d4_4_k_cu_62bf35eb_28054cuda3std3__441_GLOBAL__N__669bb6d4_4_k_cu_62bf35eb_28056ignoreE)
_ZN39_INTERNAL_669bb6d4_4_k_cu_62bf35eb_28054cuda3std3__441_GLOBAL__N__669bb6d4_4_k_cu_62bf35eb_28056ignoreE:
	.zero		1
	.type		_ZN39_INTERNAL_669bb6d4_4_k_cu_62bf35eb_28054cute7productE,@object
	.size		_ZN39_INTERNAL_669bb6d4_4_k_cu_62bf35eb_28054cute7productE,(_ZN39_INTERNAL_669bb6d4_4_k_cu_62bf35eb_28054cuda3std3__45__cpo3endE - _ZN39_INTERNAL_669bb6d4_4_k_cu_62bf35eb_28054cute7productE)
_ZN39_INTERNAL_669bb6d4_4_k_cu_62bf35eb_28054cute7productE:
	.zero		1
	.type		_ZN39_INTERNAL_669bb6d4_4_k_cu_62bf35eb_28054cuda3std3__45__cpo3endE,@object
	.size		_ZN39_INTERNAL_669bb6d4_4_k_cu_62bf35eb_28054cuda3std3__45__cpo3endE,(_ZN39_INTERNAL_669bb6d4_4_k_cu_62bf35eb_28054cuda3std3__419piecewise_constructE - _ZN39_INTERNAL_669bb6d4_4_k_cu_62bf35eb_28054cuda3std3__45__cpo3endE)
_ZN39_INTERNAL_669bb6d4_4_k_cu_62bf35eb_28054cuda3std3__45__cpo3endE:
	.zero		1
	.type		_ZN39_INTERNAL_669bb6d4_4_k_cu_62bf35eb_28054cuda3std3__419piecewise_constructE,@object
	.size		_ZN39_INTERNAL_669bb6d4_4_k_cu_62bf35eb_28054cuda3std3__419piecewise_constructE,(_ZN39_INTERNAL_669bb6d4_4_k_cu_62bf35eb_28054cuda3std3__45__cpo4cendE - _ZN39_INTERNAL_669bb6d4_4_k_cu_62bf35eb_28054cuda3std3__419piecewise_constructE)
_ZN39_INTERNAL_669bb6d4_4_k_cu_62bf35eb_28054cuda3std3__419piecewise_constructE:
	.zero		1
	.type		_ZN39_INTERNAL_669bb6d4_4_k_cu_62bf35eb_28054cuda3std3__45__cpo4cendE,@object
	.size		_ZN39_INTERNAL_669bb6d4_4_k_cu_62bf35eb_28054cuda3std3__45__cpo4cendE,(_ZN39_INTERNAL_669bb6d4_4_k_cu_62bf35eb_28054cuda3std6ranges3__45__cpo4swapE - _ZN39_INTERNAL_669bb6d4_4_k_cu_62bf35eb_28054cuda3std3__45__cpo4cendE)
_ZN39_INTERNAL_669bb6d4_4_k_cu_62bf35eb_28054cuda3std3__45__cpo4cendE:
	.zero		1
	.type		_ZN39_INTERNAL_669bb6d4_4_k_cu_62bf35eb_28054cuda3std6ranges3__45__cpo4swapE,@object
	.size		_ZN39_INTERNAL_669bb6d4_4_k_cu_62bf35eb_28054cuda3std6ranges3__45__cpo4swapE,(.L_10 - _ZN39_INTERNAL_669bb6d4_4_k_cu_62bf35eb_28054cuda3std6ranges3__45__cpo4swapE)
_ZN39_INTERNAL_669bb6d4_4_k_cu_62bf35eb_28054cuda3std6ranges3__45__cpo4swapE:
	.zero		1
.L_10:


//--------------------- .nv.constant0._ZN7cutlass13device_kernelINS_4conv6kernel13ConvUniversalINS1_16ConvProblemShapeILNS1_8OperatorE1ELi3EEENS1_10collective14CollectiveConvINS1_47MainloopSm100TmaUmmaWarpSpecializedImplicitGemmILS5_1ELi9ELi3ELi1ELi2EN4cute5tupleIJNSA_1CILi2EEENSC_ILi1EEESE_EEEEENSB_IJNSC_ILi256EEENSC_ILi64EEENSB_IJNSC_ILi32EEEEEEEEENS_10tfloat32_tESM_NSA_8TiledMMAINSA_8MMA_AtomIJNSA_23SM100_MMA_TF32_2x1SM_SSISM_SM_fLi256ELi64ELNSA_4UMMA5MajorE0ELSR_1ELNSQ_7ScaleInE0ELSS_0EEEEEENSA_6LayoutINSB_IJSE_SE_SE_EEENSB_IJNSC_ILi0EEESX_SX_EEEEENSB_IJNSA_10UnderscoreES10_S10_EEEEENS7_6detail27Sm100ImplicitGemmTileTraitsINSA_25SM100_TMA_2SM_LOAD_IM2COLENSA_14ComposedLayoutINSA_7SwizzleILi3ELi4ELi3EEENSA_18smem_ptr_flag_bitsILi32EEENSV_INSB_IJNSC_ILi8EEESJ_EEENSB_IJSJ_SE_EEEEEEEvEENS14_INSA_18SM100_TMA_2SM_LOADENS16_INS17_ILi2ELi5ELi2EEES1A_NSV_INSB_IJSJ_NSC_ILi4EEEEEENSB_IJSE_SJ_EEEEEEEvEEEENS_8epilogue10collective18CollectiveEpilogueINS1Q_23Sm100TmaWarpSpecializedILi4ELi2ELi16ELb1ELb0EEEJNSB_IJNSC_ILi128EEESI_SK_EEENSB_IJNSV_IS1V_SE_EENSV_INSC_ILi16EEESE_EEEEESM_NSB_IJNSB_IJllllEEESE_SX_EEESM_S22_NS1Q_6fusion15FusionCallbacksIS1U_NS23_17LinearCombinationISM_fSM_fLNS_15FloatRoundStyleE2EEES1W_S20_JEEENSA_5SM1004TMEM4LOAD26SM100_TMEM_LOAD_32dp32b16xENSA_20SM90_TMA_LOAD_IM2COLENS16_INS17_ILi2ELi4ELi3EEES1A_NSV_INSB_IJS1B_S1Y_EEENSB_IJS1Y_SE_EEEEEEENSA_39AutoVectorizingCopyWithAssumedAlignmentILi128EEENSA_21SM90_TMA_STORE_IM2COLES2I_S2K_S2K_EEEvvEEEEvNT_6ParamsE --------------------------
	.section	.nv.constant0._ZN7cutlass13device_kernelINS_4conv6kernel13ConvUniversalINS1_16ConvProblemShapeILNS1_8OperatorE1ELi3EEENS1_10collective14CollectiveConvINS1_47MainloopSm100TmaUmmaWarpSpecializedImplicitGemmILS5_1ELi9ELi3ELi1ELi2EN4cute5tupleIJNSA_1CILi2EEENSC_ILi1EEESE_EEEEENSB_IJNSC_ILi256EEENSC_ILi64EEENSB_IJNSC_ILi32EEEEEEEEENS_10tfloat32_tESM_NSA_8TiledMMAINSA_8MMA_AtomIJNSA_23SM100_MMA_TF32_2x1SM_SSISM_SM_fLi256ELi64ELNSA_4UMMA5MajorE0ELSR_1ELNSQ_7ScaleInE0ELSS_0EEEEEENSA_6LayoutINSB_IJSE_SE_SE_EEENSB_IJNSC_ILi0EEESX_SX_EEEEENSB_IJNSA_10UnderscoreES10_S10_EEEEENS7_6detail27Sm100ImplicitGemmTileTraitsINSA_25SM100_TMA_2SM_LOAD_IM2COLENSA_14ComposedLayoutINSA_7SwizzleILi3ELi4ELi3EEENSA_18smem_ptr_flag_bitsILi32EEENSV_INSB_IJNSC_ILi8EEESJ_EEENSB_IJSJ_SE_EEEEEEEvEENS14_INSA_18SM100_TMA_2SM_LOADENS16_INS17_ILi2ELi5ELi2EEES1A_NSV_INSB_IJSJ_NSC_ILi4EEEEEENSB_IJSE_SJ_EEEEEEEvEEEENS_8epilogue10collective18CollectiveEpilogueINS1Q_23Sm100TmaWarpSpecializedILi4ELi2ELi16ELb1ELb0EEEJNSB_IJNSC_ILi128EEESI_SK_EEENSB_IJNSV_IS1V_SE_EENSV_INSC_ILi16EEESE_EEEEESM_NSB_IJNSB_IJllllEEESE_SX_EEESM_S22_NS1Q_6fusion15FusionCallbacksIS1U_NS23_17LinearCombinationISM_fSM_fLNS_15FloatRoundStyleE2EEES1W_S20_JEEENSA_5SM1004TMEM4LOAD26SM100_TMEM_LOAD_32dp32b16xENSA_20SM90_TMA_LOAD_IM2COLENS16_INS17_ILi2ELi4ELi3EEES1A_NSV_INSB_IJS1B_S1Y_EEENSB_IJS1Y_SE_EEEEEEENSA_39AutoVectorizingCopyWithAssumedAlignmentILi128EEENSA_21SM90_TMA_STORE_IM2COLES2I_S2K_S2K_EEEvvEEEEvNT_6ParamsE,"a",@progbits
	.sectionflags	@""
	.align	4
.nv.constant0._ZN7cutlass13device_kernelINS_4conv6kernel13ConvUniversalINS1_16ConvProblemShapeILNS1_8OperatorE1ELi3EEENS1_10collective14CollectiveConvINS1_47MainloopSm100TmaUmmaWarpSpecializedImplicitGemmILS5_1ELi9ELi3ELi1ELi2EN4cute5tupleIJNSA_1CILi2EEENSC_ILi1EEESE_EEEEENSB_IJNSC_ILi256EEENSC_ILi64EEENSB_IJNSC_ILi32EEEEEEEEENS_10tfloat32_tESM_NSA_8TiledMMAINSA_8MMA_AtomIJNSA_23SM100_MMA_TF32_2x1SM_SSISM_SM_fLi256ELi64ELNSA_4UMMA5MajorE0ELSR_1ELNSQ_7ScaleInE0ELSS_0EEEEEENSA_6LayoutINSB_IJSE_SE_SE_EEENSB_IJNSC_ILi0EEESX_SX_EEEEENSB_IJNSA_10UnderscoreES10_S10_EEEEENS7_6detail27Sm100ImplicitGemmTileTraitsINSA_25SM100_TMA_2SM_LOAD_IM2COLENSA_14ComposedLayoutINSA_7SwizzleILi3ELi4ELi3EEENSA_18smem_ptr_flag_bitsILi32EEENSV_INSB_IJNSC_ILi8EEESJ_EEENSB_IJSJ_SE_EEEEEEEvEENS14_INSA_18SM100_TMA_2SM_LOADENS16_INS17_ILi2ELi5ELi2EEES1A_NSV_INSB_IJSJ_NSC_ILi4EEEEEENSB_IJSE_SJ_EEEEEEEvEEEENS_8epilogue10collective18CollectiveEpilogueINS1Q_23Sm100TmaWarpSpecializedILi4ELi2ELi16ELb1ELb0EEEJNSB_IJNSC_ILi128EEESI_SK_EEENSB_IJNSV_IS1V_SE_EENSV_INSC_ILi16EEESE_EEEEESM_NSB_IJNSB_IJllllEEESE_SX_EEESM_S22_NS1Q_6fusion15FusionCallbacksIS1U_NS23_17LinearCombinationISM_fSM_fLNS_15FloatRoundStyleE2EEES1W_S20_JEEENSA_5SM1004TMEM4LOAD26SM100_TMEM_LOAD_32dp32b16xENSA_20SM90_TMA_LOAD_IM2COLENS16_INS17_ILi2ELi4ELi3EEES1A_NSV_INSB_IJS1B_S1Y_EEENSB_IJS1Y_SE_EEEEEEENSA_39AutoVectorizingCopyWithAssumedAlignmentILi128EEENSA_21SM90_TMA_STORE_IM2COLES2I_S2K_S2K_EEEvvEEEEvNT_6ParamsE:
	.zero		3200


//--------------------- SYMBOLS --------------------------

	.type		.nv.reservedSmem.offset0,@object
	.size		.nv.reservedSmem.offset0,0x4
	.type		.nv.reservedSmem.cap,@object
	.size		.nv.reservedSmem.cap,0x4
	.type		__assertfail,@function
